	.target	sm_90a

	.elftype	@"ET_EXEC"


//--------------------- .note.nv.tkinfo           --------------------------
	.section	.note.nv.tkinfo,"",@"SHT_NOTE"
	.sectionflags	@"SHF_NOTE_NV_TKINFO"
	.tkinfo
        /*0018*/ 	.word	0x00000002
        /*0030*/ 	.string	""
        /*0030*/ 	.string	"ptxas"
        /*0030*/ 	.string	"Cuda compilation tools, release 13.0, V13.0.88"
        /*0030*/ 	.string	"Build cuda_13.0.r13.0/compiler.36424714_0"
        /*0030*/ 	.string	"-arch sm_90a -m 64 "



//--------------------- .note.nv.cuinfo           --------------------------
	.section	.note.nv.cuinfo,"",@"SHT_NOTE"
	.sectionflags	@"SHF_NOTE_NV_CUINFO"
        /*0018*/ 	.short	0x0002
        /*001a*/ 	.short	0x005a
        /*001c*/ 	.short	0x0082
	.zero		2


//--------------------- .nv.info                  --------------------------
	.section	.nv.info,"",@"SHT_CUDA_INFO"
	.align	4


	//----- nvinfo : EIATTR_REGCOUNT
	.align		4
        /*0000*/ 	.byte	0x04, 0x2f
        /*0002*/ 	.short	(.L_12 - .L_11)
	.align		4
.L_11:
        /*0004*/ 	.word	index@(_ZN7cutlass13device_kernelINS_4gemm6kernel13GemmUniversalIN4cute5tupleIJiiiiEEENS1_10collective13CollectiveMmaINS1_37MainloopSm90TmaGmmaWarpSpecializedFP8ILi11ENS5_IJNS4_1CILi2EEENSA_ILi4EEENSA_ILi1EEEEEENS1_32KernelTmaWarpSpecializedPingpongEEENS5_IJNSA_ILi64EEENSA_ILi256EEESH_EEENS_12float_e5m2_tENS5_IJlSD_lEEESK_SL_NS4_8TiledMMAINS4_8MMA_AtomIJNS4_4SM904GMMA31MMA_64x256x32_F32E5M2E5M2_SS_TNILNSP_7ScaleInE1ELSR_1EEEEEENS4_6LayoutINS5_IJSD_SD_SD_EEENS5_IJNSA_ILi0EEESW_SW_EEEEENS5_IJNS4_10UnderscoreESZ_SZ_EEEEENS4_23SM90_TMA_LOAD_MULTICASTENS4_14ComposedLayoutINS4_7SwizzleILi2ELi4ELi3EEENS4_18smem_ptr_flag_bitsILi8EEENSU_INS5_IJNSA_ILi8EEESH_EEENS5_IJSH_SD_EEEEEEEvNS4_8identityES12_S1C_vS1D_EENS_8epilogue10collective6detail29Sm90TmaWarpSpecializedAdapterINS1G_15DefaultEpilogueISK_SL_SL_NS1F_6thread17LinearCombinationISK_Li1EffLNS1K_9ScaleType4KindE0ELNS_15FloatRoundStyleE2ESK_EENS1_15EpilogueDefaultEEEEEvvEEEEvNT_6ParamsE)
        /*0008*/ 	.word	0x000000a8


	//----- nvinfo : EIATTR_FRAME_SIZE
	.align		4
.L_12:
        /*000c*/ 	.byte	0x04, 0x11
        /*000e*/ 	.short	(.L_14 - .L_13)
	.align		4
.L_13:
        /*0010*/ 	.word	index@(_ZN7cutlass13device_kernelINS_4gemm6kernel13GemmUniversalIN4cute5tupleIJiiiiEEENS1_10collective13CollectiveMmaINS1_37MainloopSm90TmaGmmaWarpSpecializedFP8ILi11ENS5_IJNS4_1CILi2EEENSA_ILi4EEENSA_ILi1EEEEEENS1_32KernelTmaWarpSpecializedPingpongEEENS5_IJNSA_ILi64EEENSA_ILi256EEESH_EEENS_12float_e5m2_tENS5_IJlSD_lEEESK_SL_NS4_8TiledMMAINS4_8MMA_AtomIJNS4_4SM904GMMA31MMA_64x256x32_F32E5M2E5M2_SS_TNILNSP_7ScaleInE1ELSR_1EEEEEENS4_6LayoutINS5_IJSD_SD_SD_EEENS5_IJNSA_ILi0EEESW_SW_EEEEENS5_IJNS4_10UnderscoreESZ_SZ_EEEEENS4_23SM90_TMA_LOAD_MULTICASTENS4_14ComposedLayoutINS4_7SwizzleILi2ELi4ELi3EEENS4_18smem_ptr_flag_bitsILi8EEENSU_INS5_IJNSA_ILi8EEESH_EEENS5_IJSH_SD_EEEEEEEvNS4_8identityES12_S1C_vS1D_EENS_8epilogue10collective6detail29Sm90TmaWarpSpecializedAdapterINS1G_15DefaultEpilogueISK_SL_SL_NS1F_6thread17LinearCombinationISK_Li1EffLNS1K_9ScaleType4KindE0ELNS_15FloatRoundStyleE2ESK_EENS1_15EpilogueDefaultEEEEEvvEEEEvNT_6ParamsE)
        /*0014*/ 	.word	0x00000118


	//----- nvinfo : EIATTR_MIN_STACK_SIZE
	.align		4
.L_14:
        /*0018*/ 	.byte	0x04, 0x12
        /*001a*/ 	.short	(.L_16 - .L_15)
	.align		4
.L_15:
        /*001c*/ 	.word	index@(_ZN7cutlass13device_kernelINS_4gemm6kernel13GemmUniversalIN4cute5tupleIJiiiiEEENS1_10collective13CollectiveMmaINS1_37MainloopSm90TmaGmmaWarpSpecializedFP8ILi11ENS5_IJNS4_1CILi2EEENSA_ILi4EEENSA_ILi1EEEEEENS1_32KernelTmaWarpSpecializedPingpongEEENS5_IJNSA_ILi64EEENSA_ILi256EEESH_EEENS_12float_e5m2_tENS5_IJlSD_lEEESK_SL_NS4_8TiledMMAINS4_8MMA_AtomIJNS4_4SM904GMMA31MMA_64x256x32_F32E5M2E5M2_SS_TNILNSP_7ScaleInE1ELSR_1EEEEEENS4_6LayoutINS5_IJSD_SD_SD_EEENS5_IJNSA_ILi0EEESW_SW_EEEEENS5_IJNS4_10UnderscoreESZ_SZ_EEEEENS4_23SM90_TMA_LOAD_MULTICASTENS4_14ComposedLayoutINS4_7SwizzleILi2ELi4ELi3EEENS4_18smem_ptr_flag_bitsILi8EEENSU_INS5_IJNSA_ILi8EEESH_EEENS5_IJSH_SD_EEEEEEEvNS4_8identityES12_S1C_vS1D_EENS_8epilogue10collective6detail29Sm90TmaWarpSpecializedAdapterINS1G_15DefaultEpilogueISK_SL_SL_NS1F_6thread17LinearCombinationISK_Li1EffLNS1K_9ScaleType4KindE0ELNS_15FloatRoundStyleE2ESK_EENS1_15EpilogueDefaultEEEEEvvEEEEvNT_6ParamsE)
        /*0020*/ 	.word	0x00000118
.L_16:


//--------------------- .nv.compat                --------------------------
	.section	.nv.compat,"",@"SHT_CUDA_COMPAT_INFO"
	.align	4
        /*0000*/ 	.byte	0x02, 0x09, 0x01, 0x00, 0x02, 0x02, 0x04, 0x00, 0x02, 0x05, 0x05, 0x00, 0x03, 0x07, 0x01, 0x01
        /*0010*/ 	.byte	0x02, 0x03, 0x01, 0x00, 0x02, 0x06, 0x01, 0x00, 0x04, 0x0b, 0x08, 0x00, 0x00, 0x00, 0x00, 0x00
        /*0020*/ 	.byte	0x00, 0x00, 0x00, 0x00


//--------------------- .nv.info._ZN7cutlass13device_kernelINS_4gemm6kernel13GemmUniversalIN4cute5tupleIJiiiiEEENS1_10collective13CollectiveMmaINS1_37MainloopSm90TmaGmmaWarpSpecializedFP8ILi11ENS5_IJNS4_1CILi2EEENSA_ILi4EEENSA_ILi1EEEEEENS1_32KernelTmaWarpSpecializedPingpongEEENS5_IJNSA_ILi64EEENSA_ILi256EEESH_EEENS_12float_e5m2_tENS5_IJlSD_lEEESK_SL_NS4_8TiledMMAINS4_8MMA_AtomIJNS4_4SM904GMMA31MMA_64x256x32_F32E5M2E5M2_SS_TNILNSP_7ScaleInE1ELSR_1EEEEEENS4_6LayoutINS5_IJSD_SD_SD_EEENS5_IJNSA_ILi0EEESW_SW_EEEEENS5_IJNS4_10UnderscoreESZ_SZ_EEEEENS4_23SM90_TMA_LOAD_MULTICASTENS4_14ComposedLayoutINS4_7SwizzleILi2ELi4ELi3EEENS4_18smem_ptr_flag_bitsILi8EEENSU_INS5_IJNSA_ILi8EEESH_EEENS5_IJSH_SD_EEEEEEEvNS4_8identityES12_S1C_vS1D_EENS_8epilogue10collective6detail29Sm90TmaWarpSpecializedAdapterINS1G_15DefaultEpilogueISK_SL_SL_NS1F_6thread17LinearCombinationISK_Li1EffLNS1K_9ScaleType4KindE0ELNS_15FloatRoundStyleE2ESK_EENS1_15EpilogueDefaultEEEEEvvEEEEvNT_6ParamsE --------------------------
	.section	.nv.info._ZN7cutlass13device_kernelINS_4gemm6kernel13GemmUniversalIN4cute5tupleIJiiiiEEENS1_10collective13CollectiveMmaINS1_37MainloopSm90TmaGmmaWarpSpecializedFP8ILi11ENS5_IJNS4_1CILi2EEENSA_ILi4EEENSA_ILi1EEEEEENS1_32KernelTmaWarpSpecializedPingpongEEENS5_IJNSA_ILi64EEENSA_ILi256EEESH_EEENS_12float_e5m2_tENS5_IJlSD_lEEESK_SL_NS4_8TiledMMAINS4_8MMA_AtomIJNS4_4SM904GMMA31MMA_64x256x32_F32E5M2E5M2_SS_TNILNSP_7ScaleInE1ELSR_1EEEEEENS4_6LayoutINS5_IJSD_SD_SD_EEENS5_IJNSA_ILi0EEESW_SW_EEEEENS5_IJNS4_10UnderscoreESZ_SZ_EEEEENS4_23SM90_TMA_LOAD_MULTICASTENS4_14ComposedLayoutINS4_7SwizzleILi2ELi4ELi3EEENS4_18smem_ptr_flag_bitsILi8EEENSU_INS5_IJNSA_ILi8EEESH_EEENS5_IJSH_SD_EEEEEEEvNS4_8identityES12_S1C_vS1D_EENS_8epilogue10collective6detail29Sm90TmaWarpSpecializedAdapterINS1G_15DefaultEpilogueISK_SL_SL_NS1F_6thread17LinearCombinationISK_Li1EffLNS1K_9ScaleType4KindE0ELNS_15FloatRoundStyleE2ESK_EENS1_15EpilogueDefaultEEEEEvvEEEEvNT_6ParamsE,"",@"SHT_CUDA_INFO"
	.sectionflags	@""
	.align	4


	//----- nvinfo : EIATTR_CUDA_API_VERSION
	.align		4
        /*0000*/ 	.byte	0x04, 0x37
        /*0002*/ 	.short	(.L_18 - .L_17)
.L_17:
        /*0004*/ 	.word	0x00000082


	//----- nvinfo : EIATTR_KPARAM_INFO
	.align		4
.L_18:
        /*0008*/ 	.byte	0x04, 0x17
        /*000a*/ 	.short	(.L_20 - .L_19)
.L_19:
        /*000c*/ 	.word	0x00000000
        /*0010*/ 	.short	0x0000
        /*0012*/ 	.short	0x0070
        /*0014*/ 	.byte	0x00, 0xf0, 0x01, 0x10


	//----- nvinfo : EIATTR_SPARSE_MMA_MASK
	.align		4
.L_20:
        /*0018*/ 	.byte	0x03, 0x50
        /*001a*/ 	.short	0x0000


	//----- nvinfo : EIATTR_MAXREG_COUNT
	.align		4
        /*001c*/ 	.byte	0x03, 0x1b
        /*001e*/ 	.short	0x00a8


	//----- nvinfo : EIATTR_NUM_BARRIERS
	.align		4
        /*0020*/ 	.byte	0x02, 0x4c
        /*0022*/ 	.byte	0x01
	.zero		1


	//----- nvinfo : EIATTR_ANNOTATIONS
	.align		4
        /*0024*/ 	.byte	0x04, 0x55
        /*0026*/ 	.short	(.L_22 - .L_21)


	//   ....[0]....
.L_21:
        /*0028*/ 	.word	0x00000001
        /*002c*/ 	.byte	0x30, 0x08, 0x00, 0x00, 0x01, 0x00, 0x00, 0x00, 0x20, 0x0a, 0x00, 0x00, 0x01, 0x00, 0x00, 0x00
        /* <DEDUP_REMOVED lines=212> */
        /*0d7c*/ 	.byte	0x10, 0x09, 0x01, 0x00


	//----- nvinfo : EIATTR_MERCURY_ISA_VERSION
	.align		4
.L_22:
        /*0d80*/ 	.byte	0x03, 0x5f
        /*0d82*/ 	.short	0x0101


	//----- nvinfo : EIATTR_INT_WARP_WIDE_INSTR_OFFSETS
	.align		4
        /*0d84*/ 	.byte	0x04, 0x31
        /*0d86*/ 	.short	(.L_24 - .L_23)


	//   ....[0]....
.L_23:
        /*0d88*/ 	.word	0x000006b0


	//   ....[1]....
        /*0d8c*/ 	.word	0x00000730


	//   ....[2]....
        /*0d90*/ 	.word	0x00000740


	//   ....[3]....
        /*0d94*/ 	.word	0x00000770


	//   ....[4]....
        /*0d98*/ 	.word	0x000007b0


	//   ....[5]....
        /*0d9c*/ 	.word	0x000007e0


	//   ....[6]....
        /*0da0*/ 	.word	0x000008f0


	//   ....[7]....
        /*0da4*/ 	.word	0x00000910


	//   ....[8]....
        /*0da8*/ 	.word	0x000057b0


	//----- nvinfo : EIATTR_COOP_GROUP_MASK_REGIDS
	.align		4
.L_24:
        /*0dac*/ 	.byte	0x04, 0x29
        /*0dae*/ 	.short	(.L_26 - .L_25)


	//   ....[0]....
.L_25:
        /*0db0*/ 	.word	0xffffffff


	//   ....[1]....
        /*0db4*/ 	.word	0xffffffff


	//   ....[2]....
        /*0db8*/ 	.word	0xffffffff


	//   ....[3]....
        /*0dbc*/ 	.word	0xffffffff


	//   ....[4]....
        /*0dc0*/ 	.word	0xffffffff


	//   ....[5]....
        /*0dc4*/ 	.word	0xffffffff


	//   ....[6]....
        /*0dc8*/ 	.word	0xffffffff


	//----- nvinfo : EIATTR_COOP_GROUP_INSTR_OFFSETS
	.align		4
.L_26:
        /*0dcc*/ 	.byte	0x04, 0x28
        /*0dce*/ 	.short	(.L_28 - .L_27)


	//   ....[0]....
.L_27:
        /*0dd0*/ 	.word	0x00000070


	//   ....[1]....
        /*0dd4*/ 	.word	0x00000090


	//   ....[2]....
        /*0dd8*/ 	.word	0x00000190


	//   ....[3]....
        /*0ddc*/ 	.word	0x000004c0


	//   ....[4]....
        /*0de0*/ 	.word	0x00000500


	//   ....[5]....
        /*0de4*/ 	.word	0x00000600


	//   ....[6]....
        /*0de8*/ 	.word	0x00000ab0


	//----- nvinfo : EIATTR_REG_RECONFIG
	.align		4
.L_28:
        /*0dec*/ 	.byte	0x01, 0x54
	.zero		2


	//----- nvinfo : EIATTR_MBARRIER_INSTR_OFFSETS
	.align		4
        /*0df0*/ 	.byte	0x04, 0x39
        /*0df2*/ 	.short	(.L_30 - .L_29)


	//   ....[0]....
.L_29:
        /*0df4*/ 	.word	0x00000330
        /*0df8*/ 	.word	0x000000ff
        /*0dfc*/ 	.word	0x00000000
        /*0e00*/ 	.short	0x0100
        /*0e02*/ 	.byte	0x07
	.zero		1


	//   ....[1]....
        /*0e04*/ 	.word	0x00000340
        /*0e08*/ 	.word	0x000000ff
        /*0e0c*/ 	.word	0x00000058
        /*0e10*/ 	.short	0x0100
        /*0e12*/ 	.byte	0x07
	.zero		1


	//   ....[2]....
        /*0e14*/ 	.word	0x00000350
        /*0e18*/ 	.word	0x000000ff
        /*0e1c*/ 	.word	0x00000008
        /*0e20*/ 	.short	0x0100
        /*0e22*/ 	.byte	0x07
	.zero		1


	//   ....[3]....
        /*0e24*/ 	.word	0x00000360
        /*0e28*/ 	.word	0x000000ff
        /*0e2c*/ 	.word	0x00000060
        /*0e30*/ 	.short	0x0100
        /*0e32*/ 	.byte	0x07
	.zero		1


	//   ....[4]....
        /*0e34*/ 	.word	0x00000370
        /*0e38*/ 	.word	0x000000ff
        /*0e3c*/ 	.word	0x00000010
        /*0e40*/ 	.short	0x0100
        /*0e42*/ 	.byte	0x07
	.zero		1


	//   ....[5]....
        /*0e44*/ 	.word	0x00000380
        /*0e48*/ 	.word	0x000000ff
        /*0e4c*/ 	.word	0x00000068
        /*0e50*/ 	.short	0x0100
        /*0e52*/ 	.byte	0x07
	.zero		1


	//   ....[6]....
        /*0e54*/ 	.word	0x00000390
        /*0e58*/ 	.word	0x000000ff
        /*0e5c*/ 	.word	0x00000018
        /*0e60*/ 	.short	0x0100
        /*0e62*/ 	.byte	0x07
	.zero		1


	//   ....[7]....
        /*0e64*/ 	.word	0x000003a0
        /*0e68*/ 	.word	0x000000ff
        /*0e6c*/ 	.word	0x00000070
        /*0e70*/ 	.short	0x0100
        /*0e72*/ 	.byte	0x07
	.zero		1


	//   ....[8]....
        /*0e74*/ 	.word	0x000003b0
        /*0e78*/ 	.word	0x000000ff
        /*0e7c*/ 	.word	0x00000020
        /*0e80*/ 	.short	0x0100
        /*0e82*/ 	.byte	0x07
	.zero		1


	//   ....[9]....
        /*0e84*/ 	.word	0x000003c0
        /*0e88*/ 	.word	0x000000ff
        /*0e8c*/ 	.word	0x00000078
        /*0e90*/ 	.short	0x0100
        /*0e92*/ 	.byte	0x07
	.zero		1


	//   ....[10]....
        /*0e94*/ 	.word	0x000003d0
        /*0e98*/ 	.word	0x000000ff
        /*0e9c*/ 	.word	0x00000028
        /*0ea0*/ 	.short	0x0100
        /*0ea2*/ 	.byte	0x07
	.zero		1


	//   ....[11]....
        /*0ea4*/ 	.word	0x000003e0
        /*0ea8*/ 	.word	0x000000ff
        /*0eac*/ 	.word	0x00000080
        /*0eb0*/ 	.short	0x0100
        /*0eb2*/ 	.byte	0x07
	.zero		1


	//   ....[12]....
        /*0eb4*/ 	.word	0x000003f0
        /*0eb8*/ 	.word	0x000000ff
        /*0ebc*/ 	.word	0x00000030
        /*0ec0*/ 	.short	0x0100
        /*0ec2*/ 	.byte	0x07
	.zero		1


	//   ....[13]....
        /*0ec4*/ 	.word	0x00000400
        /*0ec8*/ 	.word	0x000000ff
        /*0ecc*/ 	.word	0x00000088
        /*0ed0*/ 	.short	0x0100
        /*0ed2*/ 	.byte	0x07
	.zero		1


	//   ....[14]....
        /*0ed4*/ 	.word	0x00000410
        /*0ed8*/ 	.word	0x000000ff
        /*0edc*/ 	.word	0x00000038
        /*0ee0*/ 	.short	0x0100
        /*0ee2*/ 	.byte	0x07
	.zero		1


	//   ....[15]....
        /*0ee4*/ 	.word	0x00000420
        /*0ee8*/ 	.word	0x000000ff
        /*0eec*/ 	.word	0x00000090
        /*0ef0*/ 	.short	0x0100
        /*0ef2*/ 	.byte	0x07
	.zero		1


	//   ....[16]....
        /*0ef4*/ 	.word	0x00000430
        /*0ef8*/ 	.word	0x000000ff
        /*0efc*/ 	.word	0x00000040
        /*0f00*/ 	.short	0x0100
        /*0f02*/ 	.byte	0x07
	.zero		1


	//   ....[17]....
        /*0f04*/ 	.word	0x00000440
        /*0f08*/ 	.word	0x000000ff
        /*0f0c*/ 	.word	0x00000098
        /*0f10*/ 	.short	0x0100
        /*0f12*/ 	.byte	0x07
	.zero		1


	//   ....[18]....
        /*0f14*/ 	.word	0x00000450
        /*0f18*/ 	.word	0x000000ff
        /*0f1c*/ 	.word	0x00000048
        /*0f20*/ 	.short	0x0100
        /*0f22*/ 	.byte	0x07
	.zero		1


	//   ....[19]....
        /*0f24*/ 	.word	0x00000460
        /*0f28*/ 	.word	0x000000ff
        /*0f2c*/ 	.word	0x000000a0
        /*0f30*/ 	.short	0x0100
        /*0f32*/ 	.byte	0x07
	.zero		1


	//   ....[20]....
        /*0f34*/ 	.word	0x00000470
        /*0f38*/ 	.word	0x000000ff
        /*0f3c*/ 	.word	0x00000050
        /*0f40*/ 	.short	0x0100
        /*0f42*/ 	.byte	0x07
	.zero		1


	//   ....[21]....
        /*0f44*/ 	.word	0x00000480
        /*0f48*/ 	.word	0x000000ff
        /*0f4c*/ 	.word	0x000000a8
        /*0f50*/ 	.short	0x0100
        /*0f52*/ 	.byte	0x07
	.zero		1


	//   ....[22]....
        /*0f54*/ 	.word	0x00000950
        /*0f58*/ 	.word	0x000000ff
        /*0f5c*/ 	.word	0x000000e0
        /*0f60*/ 	.short	0x0100
        /*0f62*/ 	.byte	0x07
	.zero		1


	//   ....[23]....
        /*0f64*/ 	.word	0x000009f0
        /*0f68*/ 	.word	0x000000ff
        /*0f6c*/ 	.word	0x000000e8
        /*0f70*/ 	.short	0x0100
        /*0f72*/ 	.byte	0x07
	.zero		1


	//   ....[24]....
        /*0f74*/ 	.word	0x00000a30
        /*0f78*/ 	.word	0x000000ff
        /*0f7c*/ 	.word	0x000000c0
        /*0f80*/ 	.short	0x0100
        /*0f82*/ 	.byte	0x0a
	.zero		1


	//   ....[25]....
        /*0f84*/ 	.word	0x00000a40
        /*0f88*/ 	.word	0x000000ff
        /*0f8c*/ 	.word	0x000000c8
        /*0f90*/ 	.short	0x0100
        /*0f92*/ 	.byte	0x0a
	.zero		1


	//   ....[26]....
        /*0f94*/ 	.word	0x00000a50
        /*0f98*/ 	.word	0x000000ff
        /*0f9c*/ 	.word	0x000000d0
        /*0fa0*/ 	.short	0x0100
        /*0fa2*/ 	.byte	0x0a
	.zero		1


	//   ....[27]....
        /*0fa4*/ 	.word	0x00000a60
        /*0fa8*/ 	.word	0x000000ff
        /*0fac*/ 	.word	0x000000d8
        /*0fb0*/ 	.short	0x0100
        /*0fb2*/ 	.byte	0x0a
	.zero		1


	//   ....[28]....
        /*0fb4*/ 	.word	0x00001910
        /*0fb8*/ 	.word	0x000000ff
        /*0fbc*/ 	.word	0xfffffff8
        /*0fc0*/ 	.short	0x010a
        /*0fc2*/ 	.byte	0x11
	.zero		1


	//   ....[29]....
        /*0fc4*/ 	.word	0x000022f0
        /*0fc8*/ 	.word	0x000000ff
        /*0fcc*/ 	.word	0x00000000
        /*0fd0*/ 	.short	0x010a
        /*0fd2*/ 	.byte	0x06
	.zero		1


	//   ....[30]....
        /*0fd4*/ 	.word	0x00002330
        /*0fd8*/ 	.word	0x000000ff
        /*0fdc*/ 	.word	0x00000000
        /*0fe0*/ 	.short	0x010a
        /*0fe2*/ 	.byte	0x06
	.zero		1


	//   ....[31]....
        /*0fe4*/ 	.word	0x00003510
        /*0fe8*/ 	.word	0x000000ff
        /*0fec*/ 	.word	0x00000000
        /*0ff0*/ 	.short	0x010a
        /*0ff2*/ 	.byte	0x09
	.zero		1


	//   ....[32]....
        /*0ff4*/ 	.word	0x00003550
        /*0ff8*/ 	.word	0x000000ff
        /*0ffc*/ 	.word	0x00000000
        /*1000*/ 	.short	0x010a
        /*1002*/ 	.byte	0x09
	.zero		1


	//   ....[33]....
        /*1004*/ 	.word	0x00004610
        /*1008*/ 	.word	0x000000e5
        /*100c*/ 	.word	0x00000000
        /*1010*/ 	.short	0x0101
        /*1012*/ 	.byte	0x3f
	.zero		1


	//   ....[34]....
        /*1014*/ 	.word	0x000056d0
        /*1018*/ 	.word	0x000000e3
        /*101c*/ 	.word	0x00000000
        /*1020*/ 	.short	0x0101
        /*1022*/ 	.byte	0x1d
	.zero		1


	//   ....[35]....
        /*1024*/ 	.word	0x00005860
        /*1028*/ 	.word	0x00000018
        /*102c*/ 	.word	0x00000000
        /*1030*/ 	.short	0x0101
        /*1032*/ 	.byte	0x3f
	.zero		1


	//   ....[36]....
        /*1034*/ 	.word	0x00005920
        /*1038*/ 	.word	0x000000ff
        /*103c*/ 	.word	0x00000008
        /*1040*/ 	.short	0x010a
        /*1042*/ 	.byte	0x11
	.zero		1


	//   ....[37]....
        /*1044*/ 	.word	0x0000eb10
        /*1048*/ 	.word	0x00000003
        /*104c*/ 	.word	0x00000000
        /*1050*/ 	.short	0x0101
        /*1052*/ 	.byte	0x1d
	.zero		1


	//   ....[38]....
        /*1054*/ 	.word	0x0000f630
        /*1058*/ 	.word	0x0000000b
        /*105c*/ 	.word	0x00000058
        /*1060*/ 	.short	0x010a
        /*1062*/ 	.byte	0x3f
	.zero		1


	//   ....[39]....
        /*1064*/ 	.word	0x0000fa20
        /*1068*/ 	.word	0x00000004
        /*106c*/ 	.word	0x000000e8
        /*1070*/ 	.short	0x0101
        /*1072*/ 	.byte	0x3f
	.zero		1


	//   ....[40]....
        /*1074*/ 	.word	0x00010210
        /*1078*/ 	.word	0x00000007
        /*107c*/ 	.word	0x00000000
        /*1080*/ 	.short	0x010a
        /*1082*/ 	.byte	0x3f
	.zero		1


	//   ....[41]....
        /*1084*/ 	.word	0x00010290
        /*1088*/ 	.word	0x00000009
        /*108c*/ 	.word	0x00000000
        /*1090*/ 	.short	0x010a
        /*1092*/ 	.byte	0x3f
	.zero		1


	//   ....[42]....
        /*1094*/ 	.word	0x00010320
        /*1098*/ 	.word	0x00000006
        /*109c*/ 	.word	0x00000000
        /*10a0*/ 	.short	0x010a
        /*10a2*/ 	.byte	0x3f
	.zero		1


	//   ....[43]....
        /*10a4*/ 	.word	0x000103b0
        /*10a8*/ 	.word	0x00000009
        /*10ac*/ 	.word	0x00000000
        /*10b0*/ 	.short	0x010a
        /*10b2*/ 	.byte	0x3f
	.zero		1


	//   ....[44]....
        /*10b4*/ 	.word	0x00010440
        /*10b8*/ 	.word	0x00000006
        /*10bc*/ 	.word	0x00000000
        /*10c0*/ 	.short	0x010a
        /*10c2*/ 	.byte	0x3f
	.zero		1


	//   ....[45]....
        /*10c4*/ 	.word	0x000104d0
        /*10c8*/ 	.word	0x00000009
        /*10cc*/ 	.word	0x00000000
        /*10d0*/ 	.short	0x010a
        /*10d2*/ 	.byte	0x3f
	.zero		1


	//   ....[46]....
        /*10d4*/ 	.word	0x00010560
        /*10d8*/ 	.word	0x00000006
        /*10dc*/ 	.word	0x00000000
        /*10e0*/ 	.short	0x010a
        /*10e2*/ 	.byte	0x3f
	.zero		1


	//   ....[47]....
        /*10e4*/ 	.word	0x000105f0
        /*10e8*/ 	.word	0x00000009
        /*10ec*/ 	.word	0x00000000
        /*10f0*/ 	.short	0x010a
        /*10f2*/ 	.byte	0x3f
	.zero		1


	//   ....[48]....
        /*10f4*/ 	.word	0x00010680
        /*10f8*/ 	.word	0x00000006
        /*10fc*/ 	.word	0x00000000
        /*1100*/ 	.short	0x010a
        /*1102*/ 	.byte	0x3f
	.zero		1


	//   ....[49]....
        /*1104*/ 	.word	0x00010710
        /*1108*/ 	.word	0x00000009
        /*110c*/ 	.word	0x00000000
        /*1110*/ 	.short	0x010a
        /*1112*/ 	.byte	0x3f
	.zero		1


	//   ....[50]....
        /*1114*/ 	.word	0x000107a0
        /*1118*/ 	.word	0x00000003
        /*111c*/ 	.word	0x00000000
        /*1120*/ 	.short	0x010a
        /*1122*/ 	.byte	0x3f
	.zero		1


	//   ....[51]....
        /*1124*/ 	.word	0x00010810
        /*1128*/ 	.word	0x00000003
        /*112c*/ 	.word	0xfffffff8
        /*1130*/ 	.short	0x010a
        /*1132*/ 	.byte	0x3f
	.zero		1


	//   ....[52]....
        /*1134*/ 	.word	0x00010870
        /*1138*/ 	.word	0x00000003
        /*113c*/ 	.word	0x00000000
        /*1140*/ 	.short	0x010a
        /*1142*/ 	.byte	0x3f
	.zero		1


	//   ....[53]....
        /*1144*/ 	.word	0x000108e0
        /*1148*/ 	.word	0x00000000
        /*114c*/ 	.word	0x00000000
        /*1150*/ 	.short	0x010a
        /*1152*/ 	.byte	0x3f
	.zero		1


	//   ....[54]....
        /*1154*/ 	.word	0x00010950
        /*1158*/ 	.word	0x00000019
        /*115c*/ 	.word	0x00000008
        /*1160*/ 	.short	0x010a
        /*1162*/ 	.byte	0x3f
	.zero		1


	//   ....[55]....
        /*1164*/ 	.word	0x00010a20
        /*1168*/ 	.word	0x0000000b
        /*116c*/ 	.word	0x00000058
        /*1170*/ 	.short	0x010a
        /*1172*/ 	.byte	0x3f
	.zero		1


	//   ....[56]....
        /*1174*/ 	.word	0x00010b00
        /*1178*/ 	.word	0x00000007
        /*117c*/ 	.word	0x00000000
        /*1180*/ 	.short	0x010a
        /*1182*/ 	.byte	0x3f
	.zero		1


	//   ....[57]....
        /*1184*/ 	.word	0x00010b50
        /*1188*/ 	.word	0x00000009
        /*118c*/ 	.word	0x00000000
        /*1190*/ 	.short	0x010a
        /*1192*/ 	.byte	0x3f
	.zero		1


	//   ....[58]....
        /*1194*/ 	.word	0x00010ba0
        /*1198*/ 	.word	0x00000006
        /*119c*/ 	.word	0x00000000
        /*11a0*/ 	.short	0x010a
        /*11a2*/ 	.byte	0x3f
	.zero		1


	//   ....[59]....
        /*11a4*/ 	.word	0x00010bf0
        /*11a8*/ 	.word	0x00000009
        /*11ac*/ 	.word	0x00000000
        /*11b0*/ 	.short	0x010a
        /*11b2*/ 	.byte	0x3f
	.zero		1


	//   ....[60]....
        /*11b4*/ 	.word	0x00010c40
        /*11b8*/ 	.word	0x00000006
        /*11bc*/ 	.word	0x00000000
        /*11c0*/ 	.short	0x010a
        /*11c2*/ 	.byte	0x3f
	.zero		1


	//   ....[61]....
        /*11c4*/ 	.word	0x00010c90
        /*11c8*/ 	.word	0x00000009
        /*11cc*/ 	.word	0x00000000
        /*11d0*/ 	.short	0x010a
        /*11d2*/ 	.byte	0x3f
	.zero		1


	//   ....[62]....
        /*11d4*/ 	.word	0x00010ce0
        /*11d8*/ 	.word	0x00000006
        /*11dc*/ 	.word	0x00000000
        /*11e0*/ 	.short	0x010a
        /*11e2*/ 	.byte	0x3f
	.zero		1


	//   ....[63]....
        /*11e4*/ 	.word	0x00010d30
        /*11e8*/ 	.word	0x00000009
        /*11ec*/ 	.word	0x00000000
        /*11f0*/ 	.short	0x010a
        /*11f2*/ 	.byte	0x3f
	.zero		1


	//   ....[64]....
        /*11f4*/ 	.word	0x00010d80
        /*11f8*/ 	.word	0x00000006
        /*11fc*/ 	.word	0x00000000
        /*1200*/ 	.short	0x010a
        /*1202*/ 	.byte	0x3f
	.zero		1


	//   ....[65]....
        /*1204*/ 	.word	0x00010dd0
        /*1208*/ 	.word	0x00000009
        /*120c*/ 	.word	0x00000000
        /*1210*/ 	.short	0x010a
        /*1212*/ 	.byte	0x3f
	.zero		1


	//----- nvinfo : EIATTR_NUM_MBARRIERS
	.align		4
.L_30:
        /*1214*/ 	.byte	0x03, 0x38
        /*1216*/ 	.short	0x001c


	//----- nvinfo : EIATTR_EXIT_INSTR_OFFSETS
	.align		4
        /*1218*/ 	.byte	0x04, 0x1c
        /*121a*/ 	.short	(.L_32 - .L_31)


	//   ....[0]....
.L_31:
        /*121c*/ 	.word	0x00001650


	//   ....[1]....
        /*1220*/ 	.word	0x000016b0


	//   ....[2]....
        /*1224*/ 	.word	0x0000f220


	//   ....[3]....
        /*1228*/ 	.word	0x0000f250


	//   ....[4]....
        /*122c*/ 	.word	0x000107f0


	//----- nvinfo : EIATTR_MAX_THREADS
	.align		4
.L_32:
        /*1230*/ 	.byte	0x04, 0x05
        /*1232*/ 	.short	(.L_34 - .L_33)
.L_33:
        /*1234*/ 	.word	0x00000180
        /*1238*/ 	.word	0x00000001
        /*123c*/ 	.word	0x00000001


	//----- nvinfo : EIATTR_CRS_STACK_SIZE
	.align		4
.L_34:
        /*1240*/ 	.byte	0x04, 0x1e
        /*1242*/ 	.short	(.L_36 - .L_35)
.L_35:
        /*1244*/ 	.word	0x00000000


	//----- nvinfo : EIATTR_CBANK_PARAM_SIZE
	.align		4
.L_36:
        /*1248*/ 	.byte	0x03, 0x19
        /*124a*/ 	.short	0x0470


	//----- nvinfo : EIATTR_PARAM_CBANK
	.align		4
        /*124c*/ 	.byte	0x04, 0x0a
        /*124e*/ 	.short	(.L_38 - .L_37)
	.align		4
.L_37:
        /*1250*/ 	.word	index@(.nv.constant0._ZN7cutlass13device_kernelINS_4gemm6kernel13GemmUniversalIN4cute5tupleIJiiiiEEENS1_10collective13CollectiveMmaINS1_37MainloopSm90TmaGmmaWarpSpecializedFP8ILi11ENS5_IJNS4_1CILi2EEENSA_ILi4EEENSA_ILi1EEEEEENS1_32KernelTmaWarpSpecializedPingpongEEENS5_IJNSA_ILi64EEENSA_ILi256EEESH_EEENS_12float_e5m2_tENS5_IJlSD_lEEESK_SL_NS4_8TiledMMAINS4_8MMA_AtomIJNS4_4SM904GMMA31MMA_64x256x32_F32E5M2E5M2_SS_TNILNSP_7ScaleInE1ELSR_1EEEEEENS4_6LayoutINS5_IJSD_SD_SD_EEENS5_IJNSA_ILi0EEESW_SW_EEEEENS5_IJNS4_10UnderscoreESZ_SZ_EEEEENS4_23SM90_TMA_LOAD_MULTICASTENS4_14ComposedLayoutINS4_7SwizzleILi2ELi4ELi3EEENS4_18smem_ptr_flag_bitsILi8EEENSU_INS5_IJNSA_ILi8EEESH_EEENS5_IJSH_SD_EEEEEEEvNS4_8identityES12_S1C_vS1D_EENS_8epilogue10collective6detail29Sm90TmaWarpSpecializedAdapterINS1G_15DefaultEpilogueISK_SL_SL_NS1F_6thread17LinearCombinationISK_Li1EffLNS1K_9ScaleType4KindE0ELNS_15FloatRoundStyleE2ESK_EENS1_15EpilogueDefaultEEEEEvvEEEEvNT_6ParamsE)
        /*1254*/ 	.short	0x0210
        /*1256*/ 	.short	0x0470


	//----- nvinfo : EIATTR_SW_WAR
	.align		4
.L_38:
        /*1258*/ 	.byte	0x04, 0x36
        /*125a*/ 	.short	(.L_40 - .L_39)
.L_39:
        /*125c*/ 	.word	0x00000008
.L_40:


//--------------------- .nv.callgraph             --------------------------
	.section	.nv.callgraph,"",@"SHT_CUDA_CALLGRAPH"
	.align	4
	.sectionentsize	8
	.align		4
        /*0000*/ 	.word	0x00000000
	.align		4
        /*0004*/ 	.word	0xffffffff
	.align		4
        /*0008*/ 	.word	0x00000000
	.align		4
        /*000c*/ 	.word	0xfffffffe
	.align		4
        /*0010*/ 	.word	0x00000000
	.align		4
        /*0014*/ 	.word	0xfffffffd
	.align		4
        /*0018*/ 	.word	0x00000000
	.align		4
        /*001c*/ 	.word	0xfffffffc


//--------------------- .nv.constant4             --------------------------
	.section	.nv.constant4,"a",@progbits
	.align	8
	.align		8
.nv.constant4:
        /*0000*/ 	.dword	_ZN40_INTERNAL_a0175f12_4_k_cu_c19914d8_242504cuda3std3__45__cpo5beginE
	.align		8
        /*0008*/ 	.dword	_ZN40_INTERNAL_a0175f12_4_k_cu_c19914d8_242504cuda3std3__45__cpo3endE
	.align		8
        /*0010*/ 	.dword	_ZN40_INTERNAL_a0175f12_4_k_cu_c19914d8_242504cuda3std3__45__cpo6cbeginE
	.align		8
        /*0018*/ 	.dword	_ZN40_INTERNAL_a0175f12_4_k_cu_c19914d8_242504cuda3std3__45__cpo4cendE
	.align		8
        /*0020*/ 	.dword	_ZN40_INTERNAL_a0175f12_4_k_cu_c19914d8_242504cuda3std3__442_GLOBAL__N__a0175f12_4_k_cu_c19914d8_242506ignoreE
	.align		8
        /*0028*/ 	.dword	_ZN40_INTERNAL_a0175f12_4_k_cu_c19914d8_242504cuda3std3__419piecewise_constructE
	.align		8
        /*0030*/ 	.dword	_ZN40_INTERNAL_a0175f12_4_k_cu_c19914d8_242504cuda3std3__48in_placeE
	.align		8
        /*0038*/ 	.dword	_ZN40_INTERNAL_a0175f12_4_k_cu_c19914d8_242504cuda3std6ranges3__45__cpo4swapE
	.align		8
        /*0040*/ 	.dword	_ZN40_INTERNAL_a0175f12_4_k_cu_c19914d8_242504cuda3std6ranges3__45__cpo9iter_moveE
	.align		8
        /*0048*/ 	.dword	_ZN40_INTERNAL_a0175f12_4_k_cu_c19914d8_242504cute7productE
	.align		8
        /*0050*/ 	.dword	_ZN40_INTERNAL_a0175f12_4_k_cu_c19914d8_242504cute1_E


//--------------------- .text._ZN7cutlass13device_kernelINS_4gemm6kernel13GemmUniversalIN4cute5tupleIJiiiiEEENS1_10collective13CollectiveMmaINS1_37MainloopSm90TmaGmmaWarpSpecializedFP8ILi11ENS5_IJNS4_1CILi2EEENSA_ILi4EEENSA_ILi1EEEEEENS1_32KernelTmaWarpSpecializedPingpongEEENS5_IJNSA_ILi64EEENSA_ILi256EEESH_EEENS_12float_e5m2_tENS5_IJlSD_lEEESK_SL_NS4_8TiledMMAINS4_8MMA_AtomIJNS4_4SM904GMMA31MMA_64x256x32_F32E5M2E5M2_SS_TNILNSP_7ScaleInE1ELSR_1EEEEEENS4_6LayoutINS5_IJSD_SD_SD_EEENS5_IJNSA_ILi0EEESW_SW_EEEEENS5_IJNS4_10UnderscoreESZ_SZ_EEEEENS4_23SM90_TMA_LOAD_MULTICASTENS4_14ComposedLayoutINS4_7SwizzleILi2ELi4ELi3EEENS4_18smem_ptr_flag_bitsILi8EEENSU_INS5_IJNSA_ILi8EEESH_EEENS5_IJSH_SD_EEEEEEEvNS4_8identityES12_S1C_vS1D_EENS_8epilogue10collective6detail29Sm90TmaWarpSpecializedAdapterINS1G_15DefaultEpilogueISK_SL_SL_NS1F_6thread17LinearCombinationISK_Li1EffLNS1K_9ScaleType4KindE0ELNS_15FloatRoundStyleE2ESK_EENS1_15EpilogueDefaultEEEEEvvEEEEvNT_6ParamsE --------------------------
	.section	.text._ZN7cutlass13device_kernelINS_4gemm6kernel13GemmUniversalIN4cute5tupleIJiiiiEEENS1_10collective13CollectiveMmaINS1_37MainloopSm90TmaGmmaWarpSpecializedFP8ILi11ENS5_IJNS4_1CILi2EEENSA_ILi4EEENSA_ILi1EEEEEENS1_32KernelTmaWarpSpecializedPingpongEEENS5_IJNSA_ILi64EEENSA_ILi256EEESH_EEENS_12float_e5m2_tENS5_IJlSD_lEEESK_SL_NS4_8TiledMMAINS4_8MMA_AtomIJNS4_4SM904GMMA31MMA_64x256x32_F32E5M2E5M2_SS_TNILNSP_7ScaleInE1ELSR_1EEEEEENS4_6LayoutINS5_IJSD_SD_SD_EEENS5_IJNSA_ILi0EEESW_SW_EEEEENS5_IJNS4_10UnderscoreESZ_SZ_EEEEENS4_23SM90_TMA_LOAD_MULTICASTENS4_14ComposedLayoutINS4_7SwizzleILi2ELi4ELi3EEENS4_18smem_ptr_flag_bitsILi8EEENSU_INS5_IJNSA_ILi8EEESH_EEENS5_IJSH_SD_EEEEEEEvNS4_8identityES12_S1C_vS1D_EENS_8epilogue10collective6detail29Sm90TmaWarpSpecializedAdapterINS1G_15DefaultEpilogueISK_SL_SL_NS1F_6thread17LinearCombinationISK_Li1EffLNS1K_9ScaleType4KindE0ELNS_15FloatRoundStyleE2ESK_EENS1_15EpilogueDefaultEEEEEvvEEEEvNT_6ParamsE,"ax",@progbits
	.align	128
.text._ZN7cutlass13device_kernelINS_4gemm6kernel13GemmUniversalIN4cute5tupleIJiiiiEEENS1_10collective13CollectiveMmaINS1_37MainloopSm90TmaGmmaWarpSpecializedFP8ILi11ENS5_IJNS4_1CILi2EEENSA_ILi4EEENSA_ILi1EEEEEENS1_32KernelTmaWarpSpecializedPingpongEEENS5_IJNSA_ILi64EEENSA_ILi256EEESH_EEENS_12float_e5m2_tENS5_IJlSD_lEEESK_SL_NS4_8TiledMMAINS4_8MMA_AtomIJNS4_4SM904GMMA31MMA_64x256x32_F32E5M2E5M2_SS_TNILNSP_7ScaleInE1ELSR_1EEEEEENS4_6LayoutINS5_IJSD_SD_SD_EEENS5_IJNSA_ILi0EEESW_SW_EEEEENS5_IJNS4_10UnderscoreESZ_SZ_EEEEENS4_23SM90_TMA_LOAD_MULTICASTENS4_14ComposedLayoutINS4_7SwizzleILi2ELi4ELi3EEENS4_18smem_ptr_flag_bitsILi8EEENSU_INS5_IJNSA_ILi8EEESH_EEENS5_IJSH_SD_EEEEEEEvNS4_8identityES12_S1C_vS1D_EENS_8epilogue10collective6detail29Sm90TmaWarpSpecializedAdapterINS1G_15DefaultEpilogueISK_SL_SL_NS1F_6thread17LinearCombinationISK_Li1EffLNS1K_9ScaleType4KindE0ELNS_15FloatRoundStyleE2ESK_EENS1_15EpilogueDefaultEEEEEvvEEEEvNT_6ParamsE:
        .type           _ZN7cutlass13device_kernelINS_4gemm6kernel13GemmUniversalIN4cute5tupleIJiiiiEEENS1_10collective13CollectiveMmaINS1_37MainloopSm90TmaGmmaWarpSpecializedFP8ILi11ENS5_IJNS4_1CILi2EEENSA_ILi4EEENSA_ILi1EEEEEENS1_32KernelTmaWarpSpecializedPingpongEEENS5_IJNSA_ILi64EEENSA_ILi256EEESH_EEENS_12float_e5m2_tENS5_IJlSD_lEEESK_SL_NS4_8TiledMMAINS4_8MMA_AtomIJNS4_4SM904GMMA31MMA_64x256x32_F32E5M2E5M2_SS_TNILNSP_7ScaleInE1ELSR_1EEEEEENS4_6LayoutINS5_IJSD_SD_SD_EEENS5_IJNSA_ILi0EEESW_SW_EEEEENS5_IJNS4_10UnderscoreESZ_SZ_EEEEENS4_23SM90_TMA_LOAD_MULTICASTENS4_14ComposedLayoutINS4_7SwizzleILi2ELi4ELi3EEENS4_18smem_ptr_flag_bitsILi8EEENSU_INS5_IJNSA_ILi8EEESH_EEENS5_IJSH_SD_EEEEEEEvNS4_8identityES12_S1C_vS1D_EENS_8epilogue10collective6detail29Sm90TmaWarpSpecializedAdapterINS1G_15DefaultEpilogueISK_SL_SL_NS1F_6thread17LinearCombinationISK_Li1EffLNS1K_9ScaleType4KindE0ELNS_15FloatRoundStyleE2ESK_EENS1_15EpilogueDefaultEEEEEvvEEEEvNT_6ParamsE,@function
        .size           _ZN7cutlass13device_kernelINS_4gemm6kernel13GemmUniversalIN4cute5tupleIJiiiiEEENS1_10collective13CollectiveMmaINS1_37MainloopSm90TmaGmmaWarpSpecializedFP8ILi11ENS5_IJNS4_1CILi2EEENSA_ILi4EEENSA_ILi1EEEEEENS1_32KernelTmaWarpSpecializedPingpongEEENS5_IJNSA_ILi64EEENSA_ILi256EEESH_EEENS_12float_e5m2_tENS5_IJlSD_lEEESK_SL_NS4_8TiledMMAINS4_8MMA_AtomIJNS4_4SM904GMMA31MMA_64x256x32_F32E5M2E5M2_SS_TNILNSP_7ScaleInE1ELSR_1EEEEEENS4_6LayoutINS5_IJSD_SD_SD_EEENS5_IJNSA_ILi0EEESW_SW_EEEEENS5_IJNS4_10UnderscoreESZ_SZ_EEEEENS4_23SM90_TMA_LOAD_MULTICASTENS4_14ComposedLayoutINS4_7SwizzleILi2ELi4ELi3EEENS4_18smem_ptr_flag_bitsILi8EEENSU_INS5_IJNSA_ILi8EEESH_EEENS5_IJSH_SD_EEEEEEEvNS4_8identityES12_S1C_vS1D_EENS_8epilogue10collective6detail29Sm90TmaWarpSpecializedAdapterINS1G_15DefaultEpilogueISK_SL_SL_NS1F_6thread17LinearCombinationISK_Li1EffLNS1K_9ScaleType4KindE0ELNS_15FloatRoundStyleE2ESK_EENS1_15EpilogueDefaultEEEEEvvEEEEvNT_6ParamsE,(.L_x_351 - _ZN7cutlass13device_kernelINS_4gemm6kernel13GemmUniversalIN4cute5tupleIJiiiiEEENS1_10collective13CollectiveMmaINS1_37MainloopSm90TmaGmmaWarpSpecializedFP8ILi11ENS5_IJNS4_1CILi2EEENSA_ILi4EEENSA_ILi1EEEEEENS1_32KernelTmaWarpSpecializedPingpongEEENS5_IJNSA_ILi64EEENSA_ILi256EEESH_EEENS_12float_e5m2_tENS5_IJlSD_lEEESK_SL_NS4_8TiledMMAINS4_8MMA_AtomIJNS4_4SM904GMMA31MMA_64x256x32_F32E5M2E5M2_SS_TNILNSP_7ScaleInE1ELSR_1EEEEEENS4_6LayoutINS5_IJSD_SD_SD_EEENS5_IJNSA_ILi0EEESW_SW_EEEEENS5_IJNS4_10UnderscoreESZ_SZ_EEEEENS4_23SM90_TMA_LOAD_MULTICASTENS4_14ComposedLayoutINS4_7SwizzleILi2ELi4ELi3EEENS4_18smem_ptr_flag_bitsILi8EEENSU_INS5_IJNSA_ILi8EEESH_EEENS5_IJSH_SD_EEEEEEEvNS4_8identityES12_S1C_vS1D_EENS_8epilogue10collective6detail29Sm90TmaWarpSpecializedAdapterINS1G_15DefaultEpilogueISK_SL_SL_NS1F_6thread17LinearCombinationISK_Li1EffLNS1K_9ScaleType4KindE0ELNS_15FloatRoundStyleE2ESK_EENS1_15EpilogueDefaultEEEEEvvEEEEvNT_6ParamsE)
        .other          _ZN7cutlass13device_kernelINS_4gemm6kernel13GemmUniversalIN4cute5tupleIJiiiiEEENS1_10collective13CollectiveMmaINS1_37MainloopSm90TmaGmmaWarpSpecializedFP8ILi11ENS5_IJNS4_1CILi2EEENSA_ILi4EEENSA_ILi1EEEEEENS1_32KernelTmaWarpSpecializedPingpongEEENS5_IJNSA_ILi64EEENSA_ILi256EEESH_EEENS_12float_e5m2_tENS5_IJlSD_lEEESK_SL_NS4_8TiledMMAINS4_8MMA_AtomIJNS4_4SM904GMMA31MMA_64x256x32_F32E5M2E5M2_SS_TNILNSP_7ScaleInE1ELSR_1EEEEEENS4_6LayoutINS5_IJSD_SD_SD_EEENS5_IJNSA_ILi0EEESW_SW_EEEEENS5_IJNS4_10UnderscoreESZ_SZ_EEEEENS4_23SM90_TMA_LOAD_MULTICASTENS4_14ComposedLayoutINS4_7SwizzleILi2ELi4ELi3EEENS4_18smem_ptr_flag_bitsILi8EEENSU_INS5_IJNSA_ILi8EEESH_EEENS5_IJSH_SD_EEEEEEEvNS4_8identityES12_S1C_vS1D_EENS_8epilogue10collective6detail29Sm90TmaWarpSpecializedAdapterINS1G_15DefaultEpilogueISK_SL_SL_NS1F_6thread17LinearCombinationISK_Li1EffLNS1K_9ScaleType4KindE0ELNS_15FloatRoundStyleE2ESK_EENS1_15EpilogueDefaultEEEEEvvEEEEvNT_6ParamsE,@"STO_CUDA_ENTRY STV_DEFAULT"
_ZN7cutlass13device_kernelINS_4gemm6kernel13GemmUniversalIN4cute5tupleIJiiiiEEENS1_10collective13CollectiveMmaINS1_37MainloopSm90TmaGmmaWarpSpecializedFP8ILi11ENS5_IJNS4_1CILi2EEENSA_ILi4EEENSA_ILi1EEEEEENS1_32KernelTmaWarpSpecializedPingpongEEENS5_IJNSA_ILi64EEENSA_ILi256EEESH_EEENS_12float_e5m2_tENS5_IJlSD_lEEESK_SL_NS4_8TiledMMAINS4_8MMA_AtomIJNS4_4SM904GMMA31MMA_64x256x32_F32E5M2E5M2_SS_TNILNSP_7ScaleInE1ELSR_1EEEEEENS4_6LayoutINS5_IJSD_SD_SD_EEENS5_IJNSA_ILi0EEESW_SW_EEEEENS5_IJNS4_10UnderscoreESZ_SZ_EEEEENS4_23SM90_TMA_LOAD_MULTICASTENS4_14ComposedLayoutINS4_7SwizzleILi2ELi4ELi3EEENS4_18smem_ptr_flag_bitsILi8EEENSU_INS5_IJNSA_ILi8EEESH_EEENS5_IJSH_SD_EEEEEEEvNS4_8identityES12_S1C_vS1D_EENS_8epilogue10collective6detail29Sm90TmaWarpSpecializedAdapterINS1G_15DefaultEpilogueISK_SL_SL_NS1F_6thread17LinearCombinationISK_Li1EffLNS1K_9ScaleType4KindE0ELNS_15FloatRoundStyleE2ESK_EENS1_15EpilogueDefaultEEEEEvvEEEEvNT_6ParamsE:
[----:B------:R-:W0:Y:S02]  /*0000*/  LDC R1, c[0x0][0x28] ;  /* 0x00000a00ff017b82 */ /* 0x000e240000000800 */
[----:B0-----:R-:W-:Y:S01]  /*0010*/  VIADD R1, R1, 0xfffffee8 ;  /* 0xfffffee801017836 */ /* 0x001fe20000000000 */
[----:B------:R-:W0:Y:S01]  /*0020*/  S2R R2, SR_TID.X ;  /* 0x0000000000027919 */ /* 0x000e220000002100 */
[----:B------:R-:W-:Y:S01]  /*0030*/  ELECT P0, URZ, PT ;  /* 0x00000000003f782f */ /* 0x000fe20003800000 */
[----:B------:R-:W-:Y:S01]  /*0040*/  BSSY B0, `(.L_x_0) ;  /* 0x0000014000007945 */ /* 0x000fe20003800000 */
[--C-:B0-----:R-:W-:Y:S02]  /*0050*/  SHF.R.U32.HI R0, RZ, 0x5, R2.reuse ;  /* 0x00000005ff007819 */ /* 0x101fe40000011602 */
[----:B------:R-:W-:-:S03]  /*0060*/  SHF.R.U32.HI R5, RZ, 0x7, R2 ;  /* 0x00000007ff057819 */ /* 0x000fc60000011602 */
[----:B------:R-:W0:Y:S02]  /*0070*/  SHFL.IDX PT, R3, R0, RZ, 0x1f ;  /* 0x00001fff00037589 */ /* 0x000e2400000e0000 */
[----:B0-----:R-:W-:Y:S02]  /*0080*/  R2UR UR6, R3 ;  /* 0x00000000030672ca */ /* 0x001fe400000e0000 */
[----:B------:R0:W1:Y:S11]  /*0090*/  SHFL.IDX PT, R3, R5, RZ, 0x1f ;  /* 0x00001fff05037589 */ /* 0x00007600000e0000 */
[----:B------:R-:W-:-:S02]  /*00a0*/  USHF.R.S32.HI UR4, URZ, 0x1f, UR6 ;  /* 0x0000001f3f047899 */ /* 0x000fc40008011406 */
[----:B------:R-:W-:Y:S02]  /*00b0*/  ISETP.NE.OR P0, PT, RZ, UR6, !P0 ;  /* 0x00000006ff007c0c */ /* 0x000fe4000c705670 */
[----:B------:R-:W-:-:S04]  /*00c0*/  ULEA.HI UR4, UR4, UR6, URZ, 0x2 ;  /* 0x0000000604047291 */ /* 0x000fc8000f8f103f */
[----:B------:R-:W-:-:S04]  /*00d0*/  ULOP3.LUT UR4, UR4, 0xfffffffc, URZ, 0xc0, !UPT ;  /* 0xfffffffc04047892 */ /* 0x000fc8000f8ec03f */
[----:B------:R-:W-:-:S03]  /*00e0*/  UIADD3 UR6, UR6, -UR4, URZ ;  /* 0x8000000406067290 */ /* 0x000fc6000fffe03f */
[----:B01----:R-:W-:Y:S09]  /*00f0*/  @P0 BRA `(.L_x_1) ;  /* 0x0000000000200947 */ /* 0x003ff20003800000 */
[----:B------:R-:W-:Y:S02]  /*0100*/  ULDC.64 UR4, c[0x0][0x198] ;  /* 0x0000660000047ab9 */ /* 0x000fe40000000a00 */
[----:B------:R-:W-:Y:S02]  /*0110*/  UIADD3 UR8, UP0, UR4, 0xf0, URZ ;  /* 0x000000f004087890 */ /* 0x000fe4000ff1e03f */
[----:B------:R-:W-:Y:S02]  /*0120*/  UIADD3 UR4, UP1, UR4, 0x1f0, URZ ;  /* 0x000001f004047890 */ /* 0x000fe4000ff3e03f */
[----:B------:R-:W-:Y:S02]  /*0130*/  UIADD3.X UR9, URZ, UR5, URZ, UP0, !UPT ;  /* 0x000000053f097290 */ /* 0x000fe400087fe43f */
[----:B------:R-:W-:-:S07]  /*0140*/  UIADD3.X UR5, URZ, UR5, URZ, UP1, !UPT ;  /* 0x000000053f057290 */ /* 0x000fce0008ffe43f */
[----:B------:R0:W-:Y:S02]  /*0150*/  UTMACCTL.PF [UR8] ;  /* 0x00000000080079b9 */ /* 0x0001e40008040000 */
[----:B------:R0:W-:Y:S02]  /*0160*/  UTMACCTL.PF [UR4] ;  /* 0x00000000040079b9 */ /* 0x0001e40008040000 */
[----:B0-----:R-:W-:Y:S01]  /*0170*/  NOP ;  /* 0x0000000000007918 */ /* 0x001fe20000000000 */
.L_x_1:
[----:B------:R-:W-:Y:S05]  /*0180*/  BSYNC B0 ;  /* 0x0000000000007941 */ /* 0x000fea0003800000 */
.L_x_0:
[----:B------:R-:W0:Y:S01]  /*0190*/  SHFL.IDX PT, R6, R0, RZ, 0x1f ;  /* 0x00001fff00067589 */ /* 0x000e2200000e0000 */
[----:B------:R-:W-:Y:S01]  /*01a0*/  R2UR UR14, R3 ;  /* 0x00000000030e72ca */ /* 0x000fe200000e0000 */
[----:B------:R-:W-:-:S04]  /*01b0*/  UISETP.NE.AND UP0, UPT, UR6, 0x3, UPT ;  /* 0x000000030600788c */ /* 0x000fc8000bf05270 */
[----:B------:R-:W-:-:S08]  /*01c0*/  UISETP.EQ.OR UP0, UPT, UR6, URZ, !UP0 ;  /* 0x0000003f0600728c */ /* 0x000fd0000c702670 */
[----:B------:R-:W-:Y:S02]  /*01d0*/  UIADD3 UR12, UR14, -0x1, URZ ;  /* 0xffffffff0e0c7890 */ /* 0x000fe4000fffe03f */
[----:B------:R-:W-:Y:S02]  /*01e0*/  UISETP.EQ.AND UP0, UPT, UR14, URZ, UP0 ;  /* 0x0000003f0e00728c */ /* 0x000fe40008702270 */
[----:B------:R-:W-:Y:S02]  /*01f0*/  UISETP.GE.U32.AND UP1, UPT, UR12, 0x2, UPT ;  /* 0x000000020c00788c */ /* 0x000fe4000bf26070 */
[----:B------:R-:W-:Y:S01]  /*0200*/  USEL UR13, URZ, 0x1, !UP0 ;  /* 0x000000013f0d7887 */ /* 0x000fe2000c000000 */
[----:B0-----:R-:W-:-:S03]  /*0210*/  ISETP.NE.AND P0, PT, R6, RZ, PT ;  /* 0x000000ff0600720c */ /* 0x001fc60003f05270 */
[----:B------:R-:W-:-:S10]  /*0220*/  USEL UR13, UR13, 0x2, UP1 ;  /* 0x000000020d0d7887 */ /* 0x000fd40008800000 */
[----:B------:R-:W-:Y:S05]  /*0230*/  @P0 BRA `(.L_x_2) ;  /* 0x00000000009c0947 */ /* 0x000fea0003800000 */
[----:B------:R-:W-:Y:S01]  /*0240*/  ELECT P0, URZ, PT ;  /* 0x00000000003f782f */ /* 0x000fe20003800000 */
[----:B------:R-:W-:-:S12]  /*0250*/  BSSY B0, `(.L_x_2) ;  /* 0x0000025000007945 */ /* 0x000fd80003800000 */
[----:B------:R-:W-:Y:S05]  /*0260*/  @!P0 BRA `(.L_x_3) ;  /* 0x00000000008c8947 */ /* 0x000fea0003800000 */
[----:B------:R-:W0:Y:S01]  /*0270*/  S2UR UR7, SR_CgaCtaId ;  /* 0x00000000000779c3 */ /* 0x000e220000008800 */
[----:B------:R-:W-:Y:S01]  /*0280*/  UMOV UR4, 0x400 ;  /* 0x0000040000047882 */ /* 0x000fe20000000000 */
[----:B------:R-:W-:Y:S01]  /*0290*/  UMOV UR5, 0x1 ;  /* 0x0000000100057882 */ /* 0x000fe20000000000 */
[----:B------:R-:W-:Y:S02]  /*02a0*/  UMOV UR8, 0x5 ;  /* 0x0000000500087882 */ /* 0x000fe40000000000 */
[----:B------:R-:W-:-:S04]  /*02b0*/  UIADD3 UR8, -UR8, 0x100000, URZ ;  /* 0x0010000008087890 */ /* 0x000fc8000fffe13f */
[----:B------:R-:W-:Y:S02]  /*02c0*/  USHF.L.U32 UR9, UR8, 0xb, URZ ;  /* 0x0000000b08097899 */ /* 0x000fe4000800063f */
[----:B------:R-:W-:Y:S02]  /*02d0*/  USHF.L.U32 UR8, UR8, 0x1, URZ ;  /* 0x0000000108087899 */ /* 0x000fe4000800063f */
[----:B0-----:R-:W-:Y:S02]  /*02e0*/  ULEA UR7, UR7, UR4, 0x18 ;  /* 0x0000000407077291 */ /* 0x001fe4000f8ec03f */
[----:B------:R-:W-:-:S04]  /*02f0*/  UIADD3 UR4, -UR5, 0x100000, URZ ;  /* 0x0010000005047890 */ /* 0x000fc8000fffe13f */
[----:B------:R-:W-:Y:S02]  /*0300*/  USHF.L.U32 UR5, UR4, 0xb, URZ ;  /* 0x0000000b04057899 */ /* 0x000fe4000800063f */
[----:B------:R-:W-:Y:S01]  /*0310*/  USHF.L.U32 UR4, UR4, 0x1, URZ ;  /* 0x0000000104047899 */ /* 0x000fe2000800063f */
[----:B------:R-:W0:Y:S11]  /*0320*/  FENCE.VIEW.ASYNC.S ;  /* 0x00000000000073c6 */ /* 0x000e360000000000 */
[----:B0-----:R0:W1:Y:S01]  /*0330*/  SYNCS.EXCH.64 URZ, [UR7], UR4 ;  /* 0x00000004073f75b2 */ /* 0x0010620008000100 */
[----:B------:R0:W2:Y:S01]  /*0340*/  SYNCS.EXCH.64 URZ, [UR7+0x58], UR8 ;  /* 0x00005808073f75b2 */ /* 0x0000a20008000100 */
[----:B------:R0:W3:Y:S01]  /*0350*/  SYNCS.EXCH.64 URZ, [UR7+0x8], UR4 ;  /* 0x00000804073f75b2 */ /* 0x0000e20008000100 */
[----:B------:R0:W4:Y:S01]  /*0360*/  SYNCS.EXCH.64 URZ, [UR7+0x60], UR8 ;  /* 0x00006008073f75b2 */ /* 0x0001220008000100 */
[----:B------:R0:W0:Y:S01]  /*0370*/  SYNCS.EXCH.64 URZ, [UR7+0x10], UR4 ;  /* 0x00001004073f75b2 */ /* 0x0000220008000100 */
        /* <DEDUP_REMOVED lines=17> */
[----:B------:R-:W-:Y:S01]  /*0490*/  NOP ;  /* 0x0000000000007918 */ /* 0x000fe20000000000 */
.L_x_3:
[----:B0-----:R-:W-:Y:S05]  /*04a0*/  BSYNC B0 ;  /* 0x0000000000007941 */ /* 0x001fea0003800000 */
.L_x_2:
[----:B------:R-:W-:Y:S01]  /*04b0*/  SHF.R.S32.HI R3, RZ, 0x1f, R2 ;  /* 0x0000001fff037819 */ /* 0x000fe20000011402 */
[----:B------:R-:W0:Y:S01]  /*04c0*/  SHFL.IDX PT, R7, R0, RZ, 0x1f ;  /* 0x00001fff00077589 */ /* 0x000e2200000e0000 */
[----:B------:R-:W5:Y:S01]  /*04d0*/  S2UR UR15, SR_CTAID.X ;  /* 0x00000000000f79c3 */ /* 0x000f620000002500 */
[----:B------:R-:W-:Y:S02]  /*04e0*/  ELECT P0, URZ, PT ;  /* 0x00000000003f782f */ /* 0x000fe40003800000 */
[----:B------:R-:W-:Y:S01]  /*04f0*/  LEA.HI R3, R3, R2, RZ, 0x7 ;  /* 0x0000000203037211 */ /* 0x000fe200078f38ff */
[----:B------:R5:W1:Y:S01]  /*0500*/  SHFL.IDX PT, R10, R0, RZ, 0x1f ;  /* 0x00001fff000a7589 */ /* 0x000a6200000e0000 */
[----:B------:R-:W-:Y:S01]  /*0510*/  SHF.R.S32.HI R9, RZ, 0x1f, R6 ;  /* 0x0000001fff097819 */ /* 0x000fe20000011406 */
[----:B------:R-:W-:Y:S01]  /*0520*/  ULDC UR4, c[0x0][0x150] ;  /* 0x0000540000047ab9 */ /* 0x000fe20000000800 */
[----:B------:R-:W-:Y:S02]  /*0530*/  LOP3.LUT R3, R3, 0xffffff80, RZ, 0xc0, !PT ;  /* 0xffffff8003037812 */ /* 0x000fe400078ec0ff */
[----:B------:R-:W-:-:S02]  /*0540*/  ELECT P1, URZ, PT ;  /* 0x00000000003f782f */ /* 0x000fc40003820000 */
[----:B------:R-:W-:Y:S01]  /*0550*/  LEA.HI R9, R9, R6, RZ, 0x2 ;  /* 0x0000000609097211 */ /* 0x000fe200078f10ff */
[----:B------:R-:W2:Y:S01]  /*0560*/  LDC R13, c[0x0][0x144] ;  /* 0x00005100ff0d7b82 */ /* 0x000ea20000000800 */
[----:B------:R-:W-:Y:S01]  /*0570*/  UMOV UR9, 0x80 ;  /* 0x0000008000097882 */ /* 0x000fe20000000000 */
[----:B------:R-:W-:Y:S01]  /*0580*/  IMAD.IADD R3, R2, 0x1, -R3 ;  /* 0x0000000102037824 */ /* 0x000fe200078e0a03 */
[----:B------:R-:W-:Y:S01]  /*0590*/  LOP3.LUT R9, R9, 0x3ffffffc, RZ, 0xc0, !PT ;  /* 0x3ffffffc09097812 */ /* 0x000fe200078ec0ff */
[----:B------:R-:W-:Y:S01]  /*05a0*/  NOP ;  /* 0x0000000000007918 */ /* 0x000fe20000000000 */
[----:B------:R-:W-:Y:S01]  /*05b0*/  NOP ;  /* 0x0000000000007918 */ /* 0x000fe20000000000 */
[----:B------:R-:W-:Y:S02]  /*05c0*/  ISETP.NE.AND P3, PT, RZ, UR14, PT ;  /* 0x0000000eff007c0c */ /* 0x000fe4000bf65270 */
[----:B------:R-:W-:Y:S01]  /*05d0*/  SHF.R.S32.HI R12, RZ, 0x1f, R3 ;  /* 0x0000001fff0c7819 */ /* 0x000fe20000011403 */
[----:B------:R-:W-:Y:S01]  /*05e0*/  IMAD.IADD R9, R6, 0x1, -R9 ;  /* 0x0000000106097824 */ /* 0x000fe200078e0a09 */
[----:B------:R-:W3:Y:S01]  /*05f0*/  LDC R15, c[0x0][0x148] ;  /* 0x00005200ff0f7b82 */ /* 0x000ee20000000800 */
[----:B------:R-:W4:Y:S01]  /*0600*/  SHFL.IDX PT, R6, R5, RZ, 0x1f ;  /* 0x00001fff05067589 */ /* 0x000f2200000e0000 */
[----:B------:R-:W-:-:S02]  /*0610*/  LEA.HI R4, R12, R3, RZ, 0x3 ;  /* 0x000000030c047211 */ /* 0x000fc400078f18ff */
[----:B0-----:R-:W-:Y:S02]  /*0620*/  ISETP.NE.OR P0, PT, R7, RZ, !P0 ;  /* 0x000000ff0700720c */ /* 0x001fe40004705670 */
[--C-:B------:R-:W-:Y:S02]  /*0630*/  SHF.R.S32.HI R7, RZ, 0x3, R4.reuse ;  /* 0x00000003ff077819 */ /* 0x100fe40000011404 */
[----:B------:R-:W-:Y:S02]  /*0640*/  SHF.R.S32.HI R8, RZ, 0x1f, R4 ;  /* 0x0000001fff087819 */ /* 0x000fe40000011404 */
[----:B------:R-:W0:Y:S01]  /*0650*/  S2R R4, SR_CTAID.Y ;  /* 0x0000000000047919 */ /* 0x000e220000002600 */
[----:B-----5:R-:W-:Y:S02]  /*0660*/  I2FP.F32.U32 R0, UR15 ;  /* 0x0000000f00007c45 */ /* 0x020fe40008201000 */
[----:B------:R-:W-:Y:S02]  /*0670*/  LEA.HI R8, R8, R7, RZ, 0x2 ;  /* 0x0000000708087211 */ /* 0x000fe400078f10ff */
[----:B-1----:R-:W-:Y:S01]  /*0680*/  ISETP.NE.OR P1, PT, R10, RZ, !P1 ;  /* 0x000000ff0a00720c */ /* 0x002fe20004f25670 */
[----:B------:R-:W-:Y:S01]  /*0690*/  FMUL R11, R0, UR4 ;  /* 0x00000004000b7c20 */ /* 0x000fe20008400000 */
[----:B------:R-:W-:Y:S01]  /*06a0*/  LOP3.LUT R8, R8, 0xfffffffc, RZ, 0xc0, !PT ;  /* 0xfffffffc08087812 */ /* 0x000fe200078ec0ff */
[----:B------:R-:W-:Y:S01]  /*06b0*/  VOTEU.ALL UP0, P0 ;  /* 0x00000000003f7886 */ /* 0x000fe20000000000 */
[----:B------:R-:W-:-:S03]  /*06c0*/  ULDC UR4, c[0x0][0x154] ;  /* 0x0000550000047ab9 */ /* 0x000fc60000000800 */
[----:B------:R-:W-:Y:S01]  /*06d0*/  IMAD.IADD R8, R7, 0x1, -R8 ;  /* 0x0000000107087824 */ /* 0x000fe200078e0a08 */
[----:B------:R-:W1:Y:S01]  /*06e0*/  F2I.U32.TRUNC.NTZ R11, R11 ;  /* 0x0000000b000b7305 */ /* 0x000e62000020f000 */
[----:B------:R-:W5:Y:S01]  /*06f0*/  @!UP0 S2UR UR8, SR_CgaCtaId ;  /* 0x00000000000889c3 */ /* 0x000f620000008800 */
[----:B------:R-:W-:Y:S01]  /*0700*/  @!UP0 UMOV UR7, 0x400 ;  /* 0x0000040000078882 */ /* 0x000fe20000000000 */
[----:B------:R-:W-:Y:S01]  /*0710*/  IMAD R8, R9, 0x4, R8 ;  /* 0x0000000409087824 */ /* 0x000fe200078e0208 */
[----:B----4-:R-:W-:Y:S01]  /*0720*/  R2UR UR17, R6 ;  /* 0x00000000061172ca */ /* 0x010fe200000e0000 */
[----:B------:R-:W-:Y:S01]  /*0730*/  VOTEU.ALL UP1, P1 ;  /* 0x00000000003f7886 */ /* 0x000fe20000820000 */
[----:B------:R-:W-:Y:S01]  /*0740*/  VOTEU.ALL UP2, P1 ;  /* 0x00000000003f7886 */ /* 0x000fe20000840000 */
[C---:B------:R-:W-:Y:S01]  /*0750*/  IMAD.SHL.U32 R7, R8.reuse, 0x4, RZ ;  /* 0x0000000408077824 */ /* 0x040fe200078e00ff */
[----:B------:R-:W-:Y:S01]  /*0760*/  LEA.HI R0, R8, R8, RZ, 0x1 ;  /* 0x0000000808007211 */ /* 0x000fe200078f08ff */
[----:B------:R-:W-:Y:S01]  /*0770*/  VOTEU.ALL UP3, P1 ;  /* 0x00000000003f7886 */ /* 0x000fe20000860000 */
[----:B------:R-:W4:Y:S01]  /*0780*/  @!UP1 S2UR UR11, SR_CgaCtaId ;  /* 0x00000000000b99c3 */ /* 0x000f220000008800 */
[----:B------:R-:W-:Y:S01]  /*0790*/  @!UP1 UMOV UR10, 0x400 ;  /* 0x00000400000a9882 */ /* 0x000fe20000000000 */
[----:B------:R-:W-:Y:S01]  /*07a0*/  LOP3.LUT R9, R0, 0xfffffffe, RZ, 0xc0, !PT ;  /* 0xfffffffe00097812 */ /* 0x000fe200078ec0ff */
[----:B------:R-:W-:Y:S01]  /*07b0*/  VOTEU.ALL UP4, P1 ;  /* 0x00000000003f7886 */ /* 0x000fe20000880000 */
[C---:B------:R-:W-:Y:S01]  /*07c0*/  LOP3.LUT R17, R8.reuse, 0xc, R7, 0x78, !PT ;  /* 0x0000000c08117812 */ /* 0x040fe200078e7807 */
[----:B-1----:R-:W-:Y:S01]  /*07d0*/  IMAD.MOV R14, RZ, RZ, -R11 ;  /* 0x000000ffff0e7224 */ /* 0x002fe200078e0a0b */
[----:B------:R-:W-:Y:S01]  /*07e0*/  VOTEU.ALL UP5, P1 ;  /* 0x00000000003f7886 */ /* 0x000fe200008a0000 */
[----:B------:R-:W-:Y:S01]  /*07f0*/  IMAD.IADD R9, R8, 0x1, -R9 ;  /* 0x0000000108097824 */ /* 0x000fe200078e0a09 */
[----:B0-----:R-:W-:Y:S01]  /*0800*/  I2FP.F32.U32 R0, R4 ;  /* 0x0000000400007245 */ /* 0x001fe20000201000 */
[----:B--2---:R-:W-:Y:S01]  /*0810*/  IMAD R14, R13, R14, UR15 ;  /* 0x0000000f0d0e7e24 */ /* 0x004fe2000f8e020e */
[----:B------:R-:W0:Y:S01]  /*0820*/  LDC R8, c[0x0][0x140] ;  /* 0x00005000ff087b82 */ /* 0x000e220000000800 */
[----:B------:R1:W-:Y:S02]  /*0830*/  STL [R1+0x80], R17 ;  /* 0x0000801101007387 */ /* 0x0003e40000100800 */
[----:B------:R-:W-:Y:S01]  /*0840*/  FMUL R0, R0, UR4 ;  /* 0x0000000400007c20 */ /* 0x000fe20008400000 */
[----:B------:R-:W-:Y:S01]  /*0850*/  ISETP.NE.AND P2, PT, R9, R14, PT ;  /* 0x0000000e0900720c */ /* 0x000fe20003f45270 */
[----:B------:R-:W-:Y:S01]  /*0860*/  UMOV UR4, 0x20 ;  /* 0x0000002000047882 */ /* 0x000fe20000000000 */
[----:B-----5:R-:W-:-:S02]  /*0870*/  @!UP0 ULEA UR7, UR8, UR7, 0x18 ;  /* 0x0000000708078291 */ /* 0x020fc4000f8ec03f */
[----:B------:R-:W-:-:S04]  /*0880*/  @!UP0 UIADD3 UR4, -UR4, 0x100000, URZ ;  /* 0x0010000004048890 */ /* 0x000fc8000fffe13f */
[----:B------:R-:W-:Y:S02]  /*0890*/  @!UP0 USHF.L.U32 UR5, UR4, 0xb, URZ ;  /* 0x0000000b04058899 */ /* 0x000fe4000800063f */
[----:B------:R-:W-:Y:S01]  /*08a0*/  @!UP0 USHF.L.U32 UR4, UR4, 0x1, URZ ;  /* 0x0000000104048899 */ /* 0x000fe2000800063f */
[----:B------:R-:W2:Y:S01]  /*08b0*/  F2I.U32.TRUNC.NTZ R0, R0 ;  /* 0x0000000000007305 */ /* 0x000ea2000020f000 */
[----:B------:R-:W-:-:S04]  /*08c0*/  @!UP1 UIADD3 UR8, -UR9, 0x100000, URZ ;  /* 0x0010000009089890 */ /* 0x000fc8000fffe13f */
[----:B------:R-:W-:Y:S02]  /*08d0*/  @!UP1 USHF.L.U32 UR9, UR8, 0xb, URZ ;  /* 0x0000000b08099899 */ /* 0x000fe4000800063f */
[----:B------:R-:W-:Y:S01]  /*08e0*/  @!UP1 USHF.L.U32 UR8, UR8, 0x1, URZ ;  /* 0x0000000108089899 */ /* 0x000fe2000800063f */
[----:B------:R-:W-:Y:S01]  /*08f0*/  VOTEU.ALL UP0, P0 ;  /* 0x00000000003f7886 */ /* 0x000fe20000000000 */
[----:B----4-:R-:W-:Y:S01]  /*0900*/  @!UP1 ULEA UR10, UR11, UR10, 0x18 ;  /* 0x0000000a0b0a9291 */ /* 0x010fe2000f8ec03f */
[----:B------:R-:W-:Y:S01]  /*0910*/  VOTEU.ALL UP1, P0 ;  /* 0x00000000003f7886 */ /* 0x000fe20000020000 */
[----:B------:R-:W-:-:S04]  /*0920*/  LOP3.LUT P0, RZ, R3, 0x7, RZ, 0xc0, !PT ;  /* 0x0000000703ff7812 */ /* 0x000fc8000780c0ff */
[C---:B------:R-:W-:Y:S01]  /*0930*/  ISETP.LT.U32.AND P0, PT, R17.reuse, 0x8, !P0 ;  /* 0x000000081100780c */ /* 0x040fe20004701070 */
[----:B------:R-:W4:Y:S02]  /*0940*/  FENCE.VIEW.ASYNC.S ;  /* 0x00000000000073c6 */ /* 0x000f240000000000 */
[----:B----4-:R1:W4:Y:S01]  /*0950*/  @!UP0 SYNCS.EXCH.64 URZ, [UR7+0xe0], UR4 ;  /* 0x0000e004073f85b2 */ /* 0x0103220008000100 */
[----:B--2---:R-:W-:Y:S01]  /*0960*/  IMAD.MOV R16, RZ, RZ, -R0 ;  /* 0x000000ffff107224 */ /* 0x004fe200078e0a00 */
[----:B------:R-:W-:Y:S02]  /*0970*/  @P2 LEA.HI R0, R17, R17, RZ, 0x1 ;  /* 0x0000001111002211 */ /* 0x000fe400078f08ff */
[----:B0-----:R-:W-:Y:S01]  /*0980*/  ISETP.EQ.U32.AND P1, PT, R8, 0x1, PT ;  /* 0x000000010800780c */ /* 0x001fe20003f22070 */
[----:B---3--:R-:W-:Y:S01]  /*0990*/  IMAD R7, R15, R16, R4 ;  /* 0x000000100f077224 */ /* 0x008fe200078e0204 */
[----:B------:R-:W-:-:S04]  /*09a0*/  @P2 SHF.R.S32.HI R0, RZ, 0x1, R0 ;  /* 0x00000001ff002819 */ /* 0x000fc80000011400 */
[----:B------:R-:W-:Y:S01]  /*09b0*/  @P2 ISETP.NE.AND P4, PT, R0, R7, PT ;  /* 0x000000070000220c */ /* 0x000fe20003f85270 */
[----:B------:R-:W-:Y:S01]  /*09c0*/  IMAD.MOV.U32 R0, RZ, RZ, 0x1 ;  /* 0x00000001ff007424 */ /* 0x000fe200078e00ff */
[----:B------:R-:W-:Y:S02]  /*09d0*/  SEL R7, RZ, 0x1, !P0 ;  /* 0x00000001ff077807 */ /* 0x000fe40004000000 */
[----:B------:R-:W-:Y:S01]  /*09e0*/  @P2 SEL R0, RZ, 0x1, P4 ;  /* 0x00000001ff002807 */ /* 0x000fe20002000000 */
[----:B------:R1:W0:Y:S01]  /*09f0*/  @!UP1 SYNCS.EXCH.64 URZ, [UR7+0xe8], UR4 ;  /* 0x0000e804073f95b2 */ /* 0x0002220008000100 */
[----:B------:R-:W-:Y:S02]  /*0a00*/  NOP ;  /* 0x0000000000007918 */ /* 0x000fe40000000000 */
[----:B------:R-:W-:-:S05]  /*0a10*/  LOP3.LUT R0, R0, R7, RZ, 0xc0, !PT ;  /* 0x0000000700007212 */ /* 0x000fca00078ec0ff */
[----:B------:R1:W-:Y:S01]  /*0a20*/  STL [R1+0x78], R0 ;  /* 0x0000780001007387 */ /* 0x0003e20000100800 */
[----:B------:R1:W2:Y:S01]  /*0a30*/  @!UP2 SYNCS.EXCH.64 URZ, [UR10+0xc0], UR8 ;  /* 0x0000c0080a3fa5b2 */ /* 0x0002a20008000100 */
[----:B------:R1:W3:Y:S01]  /*0a40*/  @!UP3 SYNCS.EXCH.64 URZ, [UR10+0xc8], UR8 ;  /* 0x0000c8080a3fb5b2 */ /* 0x0002e20008000100 */
[----:B------:R1:W0:Y:S01]  /*0a50*/  @!UP4 SYNCS.EXCH.64 URZ, [UR10+0xd0], UR8 ;  /* 0x0000d0080a3fc5b2 */ /* 0x0002220008000100 */
[----:B------:R1:W0:Y:S01]  /*0a60*/  @!UP5 SYNCS.EXCH.64 URZ, [UR10+0xd8], UR8 ;  /* 0x0000d8080a3fd5b2 */ /* 0x0002220008000100 */
[----:B------:R-:W-:Y:S01]  /*0a70*/  NOP ;  /* 0x0000000000007918 */ /* 0x000fe20000000000 */
[----:B----4-:R-:W-:Y:S05]  /*0a80*/  @!P1 BRA `(.L_x_4) ;  /* 0x0000000000089947 */ /* 0x010fea0003800000 */
[----:B0-23--:R-:W-:Y:S01]  /*0a90*/  UCGABAR_ARV ;  /* 0x00000000000079c7 */ /* 0x00dfe20008000000 */
[----:B------:R-:W-:Y:S05]  /*0aa0*/  BRA `(.L_x_5) ;  /* 0x0000000000047947 */ /* 0x000fea0003800000 */
.L_x_4:
[----:B0-23--:R-:W-:Y:S01]  /*0ab0*/  NOP ;  /* 0x0000000000007918 */ /* 0x00dfe20000000000 */
.L_x_5:
[----:B-1----:R-:W-:Y:S01]  /*0ac0*/  ULDC.64 UR4, c[0x0][0x598] ;  /* 0x0001660000047ab9 */ /* 0x002fe20000000a00 */
[----:B------:R-:W-:Y:S01]  /*0ad0*/  ULDC.64 UR22, c[0x0][0x208] ;  /* 0x0000820000167ab9 */ /* 0x000fe20000000a00 */
[----:B------:R-:W-:-:S04]  /*0ae0*/  ISETP.NE.U32.AND P0, PT, RZ, UR4, PT ;  /* 0x00000004ff007c0c */ /* 0x000fc8000bf05070 */
[----:B------:R-:W-:-:S13]  /*0af0*/  ISETP.NE.AND.EX P0, PT, RZ, UR5, PT, P0 ;  /* 0x00000005ff007c0c */ /* 0x000fda000bf05300 */
[----:B------:R-:W-:Y:S05]  /*0b00*/  @!P0 BRA `(.L_x_6) ;  /* 0x0000000000208947 */ /* 0x000fea0003800000 */
[----:B------:R-:W0:Y:S02]  /*0b10*/  LDC.64 R6, c[0x0][0x598] ;  /* 0x00016600ff067b82 */ /* 0x000e240000000a00 */
[----:B0-----:R-:W2:Y:S02]  /*0b20*/  LDG.E.64 R6, desc[UR22][R6.64] ;  /* 0x0000001606067981 */ /* 0x001ea4000c1e1b00 */
[----:B--2---:R-:W-:-:S04]  /*0b30*/  ISETP.NE.U32.AND P0, PT, R6, RZ, PT ;  /* 0x000000ff0600720c */ /* 0x004fc80003f05070 */
[----:B------:R-:W-:-:S13]  /*0b40*/  ISETP.NE.AND.EX P0, PT, R7, RZ, PT, P0 ;  /* 0x000000ff0700720c */ /* 0x000fda0003f05300 */
[----:B------:R-:W-:Y:S05]  /*0b50*/  @!P0 BRA `(.L_x_6) ;  /* 0x00000000000c8947 */ /* 0x000fea0003800000 */
[----:B------:R-:W2:Y:S02]  /*0b60*/  LD.E R6, desc[UR22][R6.64] ;  /* 0x0000001606067980 */ /* 0x000ea4000c101900 */
[----:B--2---:R-:W-:Y:S01]  /*0b70*/  R2UR UR24, R6 ;  /* 0x00000000061872ca */ /* 0x004fe200000e0000 */
[----:B------:R-:W-:-:S14]  /*0b80*/  BRA `(.L_x_7) ;  /* 0x0000000000247947 */ /* 0x000fdc0003800000 */
.L_x_6:
[----:B------:R-:W-:Y:S02]  /*0b90*/  ULDC.64 UR4, c[0x0][0x588] ;  /* 0x0001620000047ab9 */ /* 0x000fe40000000a00 */
[----:B------:R-:W-:-:S04]  /*0ba0*/  ISETP.NE.U32.AND P0, PT, RZ, UR4, PT ;  /* 0x00000004ff007c0c */ /* 0x000fc8000bf05070 */
[----:B------:R-:W-:-:S13]  /*0bb0*/  ISETP.NE.AND.EX P0, PT, RZ, UR5, PT, P0 ;  /* 0x00000005ff007c0c */ /* 0x000fda000bf05300 */
[----:B------:R-:W-:Y:S05]  /*0bc0*/  @!P0 BRA `(.L_x_8) ;  /* 0x0000000000108947 */ /* 0x000fea0003800000 */
[----:B------:R-:W0:Y:S02]  /*0bd0*/  LDC.64 R6, c[0x0][0x588] ;  /* 0x00016200ff067b82 */ /* 0x000e240000000a00 */
[----:B0-----:R-:W2:Y:S02]  /*0be0*/  LDG.E R6, desc[UR22][R6.64] ;  /* 0x0000001606067981 */ /* 0x001ea4000c1e1900 */
[----:B--2---:R-:W-:Y:S01]  /*0bf0*/  R2UR UR24, R6 ;  /* 0x00000000061872ca */ /* 0x004fe200000e0000 */
[----:B------:R-:W-:-:S14]  /*0c00*/  BRA `(.L_x_7) ;  /* 0x0000000000047947 */ /* 0x000fdc0003800000 */
.L_x_8:
[----:B------:R-:W-:-:S05]  /*0c10*/  ULDC UR24, c[0x0][0x580] ;  /* 0x0001600000187ab9 */ /* 0x000fca0000000800 */
.L_x_7:
[----:B------:R-:W-:Y:S02]  /*0c20*/  ULDC.64 UR4, c[0x0][0x5a0] ;  /* 0x0001680000047ab9 */ /* 0x000fe40000000a00 */
        /* <DEDUP_REMOVED lines=11> */
.L_x_9:
        /* <DEDUP_REMOVED lines=8> */
.L_x_11:
[----:B------:R-:W-:-:S05]  /*0d60*/  ULDC UR25, c[0x0][0x584] ;  /* 0x0001610000197ab9 */ /* 0x000fca0000000800 */
.L_x_10:
[----:B------:R-:W0:Y:S01]  /*0d70*/  LDC R0, c[0x0][0x65c] ;  /* 0x00019700ff007b82 */ /* 0x000e220000000800 */
[----:B------:R-:W-:Y:S01]  /*0d80*/  IMAD.U32 R6, RZ, RZ, UR15 ;  /* 0x0000000fff067e24 */ /* 0x000fe2000f8e00ff */
[----:B------:R-:W-:Y:S01]  /*0d90*/  UISETP.NE.AND UP0, UPT, UR14, 0x2, UPT ;  /* 0x000000020e00788c */ /* 0x000fe2000bf05270 */
[----:B------:R-:W-:Y:S01]  /*0da0*/  IMAD.MOV.U32 R7, RZ, RZ, RZ ;  /* 0x000000ffff077224 */ /* 0x000fe200078e00ff */
[----:B------:R-:W-:Y:S01]  /*0db0*/  ULDC UR7, c[0x0][0x28c] ;  /* 0x0000a30000077ab9 */ /* 0x000fe20000000800 */
[----:B------:R-:W-:Y:S01]  /*0dc0*/  UMOV UR5, URZ ;  /* 0x0000003f00057c82 */ /* 0x000fe20008000000 */
[----:B------:R-:W-:Y:S02]  /*0dd0*/  UIADD3 UR7, UR7, 0x3f, URZ ;  /* 0x0000003f07077890 */ /* 0x000fe4000fffe03f */
[----:B------:R-:W-:Y:S01]  /*0de0*/  PLOP3.LUT P0, PT, PT, PT, UP0, 0x80, 0x0 ;  /* 0x000000000000781c */ /* 0x000fe20003f0f008 */
[----:B------:R-:W-:Y:S01]  /*0df0*/  UMOV UR4, URZ ;  /* 0x0000003f00047c82 */ /* 0x000fe20008000000 */
[----:B------:R-:W-:Y:S01]  /*0e00*/  USHF.R.S32.HI UR10, URZ, 0x1f, UR7 ;  /* 0x0000001f3f0a7899 */ /* 0x000fe20008011407 */
[----:B------:R-:W-:-:S03]  /*0e10*/  ULDC.64 UR18, c[0x0][0x650] ;  /* 0x0001940000127ab9 */ /* 0x000fc60000000a00 */
[----:B------:R-:W-:-:S04]  /*0e20*/  ULEA.HI UR10, UR10, UR7, URZ, 0x6 ;  /* 0x000000070a0a7291 */ /* 0x000fc8000f8f303f */
[----:B------:R-:W-:Y:S01]  /*0e30*/  USHF.R.S32.HI UR14, URZ, 0x6, UR10 ;  /* 0x000000063f0e7899 */ /* 0x000fe2000801140a */
[----:B0-----:R-:W-:-:S13]  /*0e40*/  ISETP.NE.AND P2, PT, R0, 0x1, PT ;  /* 0x000000010000780c */ /* 0x001fda0003f45270 */
[----:B------:R-:W0:Y:S01]  /*0e50*/  @P2 LDC R9, c[0x0][0x10] ;  /* 0x00000400ff092b82 */ /* 0x000e220000000800 */
[----:B------:R-:W-:-:S07]  /*0e60*/  @P2 IMAD.MOV.U32 R5, RZ, RZ, RZ ;  /* 0x000000ffff052224 */ /* 0x000fce00078e00ff */
[----:B------:R-:W1:Y:S01]  /*0e70*/  @!P2 LDC R11, c[0x0][0xc] ;  /* 0x00000300ff0bab82 */ /* 0x000e620000000800 */
[----:B------:R-:W-:Y:S01]  /*0e80*/  ULDC UR8, c[0x0][0xc] ;  /* 0x0000030000087ab9 */ /* 0x000fe20000000800 */
[----:B------:R-:W-:Y:S01]  /*0e90*/  ULDC UR9, c[0x0][0x10] ;  /* 0x0000040000097ab9 */ /* 0x000fe20000000800 */
[----:B------:R-:W-:Y:S01]  /*0ea0*/  ULDC UR7, c[0x0][0x14] ;  /* 0x0000050000077ab9 */ /* 0x000fe20000000800 */
[----:B------:R-:W-:-:S04]  /*0eb0*/  UIMAD.WIDE.U32 UR8, UR8, UR9, URZ ;  /* 0x00000009080872a5 */ /* 0x000fc8000f8e003f */
[----:B------:R-:W-:Y:S01]  /*0ec0*/  UIMAD.WIDE.U32 UR20, UR8, UR7, URZ ;  /* 0x00000007081472a5 */ /* 0x000fe2000f8e003f */
[----:B0-----:R-:W-:Y:S01]  /*0ed0*/  @P2 IMAD.WIDE.U32 R8, R9, UR15, R4 ;  /* 0x0000000f09082c25 */ /* 0x001fe2000f8e0004 */
[----:B------:R-:W-:-:S03]  /*0ee0*/  UIMAD UR15, UR9, UR7, URZ ;  /* 0x00000007090f72a4 */ /* 0x000fc6000f8e023f */
[----:B------:R-:W-:Y:S01]  /*0ef0*/  @P2 IMAD.MOV.U32 R13, RZ, RZ, R8 ;  /* 0x000000ffff0d2224 */ /* 0x000fe200078e0008 */
[----:B------:R-:W-:Y:S01]  /*0f00*/  UIADD3 UR15, UR21, UR15, URZ ;  /* 0x0000000f150f7290 */ /* 0x000fe2000fffe03f */
[----:B-1----:R-:W-:-:S04]  /*0f10*/  @!P2 IMAD.WIDE.U32 R6, R4, R11, R6 ;  /* 0x0000000b0406a225 */ /* 0x002fc800078e0006 */
[----:B------:R-:W-:Y:S02]  /*0f20*/  @P2 IMAD.MOV.U32 R11, RZ, RZ, RZ ;  /* 0x000000ffff0b2224 */ /* 0x000fe400078e00ff */
[----:B------:R-:W-:Y:S02]  /*0f30*/  @!P2 IMAD.MOV.U32 R13, RZ, RZ, R6 ;  /* 0x000000ffff0da224 */ /* 0x000fe400078e0006 */
[----:B------:R-:W-:Y:S02]  /*0f40*/  @P2 IMAD.IADD R10, R9, 0x1, R11 ;  /* 0x00000001090a2824 */ /* 0x000fe400078e020b */
[----:B------:R-:W-:Y:S01]  /*0f50*/  @!P2 IMAD.MOV.U32 R10, RZ, RZ, R7 ;  /* 0x000000ffff0aa224 */ /* 0x000fe200078e0007 */
[----:B------:R0:W-:Y:S01]  /*0f60*/  STL [R1+0x88], R13 ;  /* 0x0000880d01007387 */ /* 0x0001e20000100800 */
[----:B------:R-:W-:Y:S02]  /*0f70*/  IMAD.MOV.U32 R17, RZ, RZ, R13 ;  /* 0x000000ffff117224 */ /* 0x000fe400078e000d */
[----:B------:R-:W-:Y:S01]  /*0f80*/  IMAD.MOV.U32 R22, RZ, RZ, R10 ;  /* 0x000000ffff167224 */ /* 0x000fe200078e000a */
[----:B------:R0:W-:Y:S01]  /*0f90*/  STL [R1+0x84], R10 ;  /* 0x0000840a01007387 */ /* 0x0001e20000100800 */
[----:B------:R-:W-:Y:S05]  /*0fa0*/  @P0 BRA `(.L_x_12) ;  /* 0x0000000000280947 */ /* 0x000fea0003800000 */
[----:B------:R-:W-:Y:S01]  /*0fb0*/  IADD3 R17, P0, R17, UR20, RZ ;  /* 0x0000001411117c10 */ /* 0x000fe2000ff1e0ff */
[----:B------:R-:W-:Y:S02]  /*0fc0*/  UISETP.GE.U32.AND UP0, UPT, UR14, 0xb, UPT ;  /* 0x0000000b0e00788c */ /* 0x000fe4000bf06070 */
[----:B------:R-:W-:Y:S01]  /*0fd0*/  UIMAD.WIDE.U32 UR4, UR14, -0x45d1745d, URZ ;  /* 0xba2e8ba30e0478a5 */ /* 0x000fe2000f8e003f */
[----:B------:R-:W-:Y:S01]  /*0fe0*/  IADD3.X R22, R22, UR15, RZ, P0, !PT ;  /* 0x0000000f16167c10 */ /* 0x000fe200087fe4ff */
[----:B------:R1:W-:Y:S02]  /*0ff0*/  STL [R1+0x88], R17 ;  /* 0x0000881101007387 */ /* 0x0003e40000100800 */
[----:B------:R-:W-:Y:S02]  /*1000*/  USHF.R.U32.HI UR5, URZ, 0x3, UR5 ;  /* 0x000000033f057899 */ /* 0x000fe40008011605 */
[----:B------:R1:W-:Y:S01]  /*1010*/  STL [R1+0x84], R22 ;  /* 0x0000841601007387 */ /* 0x0003e20000100800 */
[----:B------:R-:W-:-:S02]  /*1020*/  UMOV UR4, URZ ;  /* 0x0000003f00047c82 */ /* 0x000fc40008000000 */
[----:B------:R-:W-:Y:S02]  /*1030*/  @UP0 ULOP3.LUT UR4, UR5, 0x1, URZ, 0xc0, !UPT ;  /* 0x0000000105040892 */ /* 0x000fe4000f8ec03f */
[----:B------:R-:W-:-:S12]  /*1040*/  UIMAD UR5, UR5, -0xb, UR14 ;  /* 0xfffffff5050578a4 */ /* 0x000fd8000f8e020e */
.L_x_12:
[----:B------:R-:W-:Y:S01]  /*1050*/  IMAD.MOV.U32 R8, RZ, RZ, -0x1 ;  /* 0xffffffffff087424 */ /* 0x000fe200078e00ff */
[----:B------:R-:W-:Y:S01]  /*1060*/  ISETP.GE.U32.AND P0, PT, R17, UR18, PT ;  /* 0x0000001211007c0c */ /* 0x000fe2000bf06070 */
[----:B------:R-:W-:Y:S01]  /*1070*/  IMAD.MOV.U32 R6, RZ, RZ, -0x1 ;  /* 0xffffffffff067424 */ /* 0x000fe200078e00ff */
[----:B------:R-:W-:Y:S01]  /*1080*/  PRMT R0, RZ, 0x7610, R0 ;  /* 0x00007610ff007816 */ /* 0x000fe20000000000 */
[----:B------:R-:W-:Y:S01]  /*1090*/  IMAD.MOV.U32 R7, RZ, RZ, -0x1 ;  /* 0xffffffffff077424 */ /* 0x000fe200078e00ff */
[----:B------:R2:W-:Y:S01]  /*10a0*/  STL [R1+0x8c], R8 ;  /* 0x00008c0801007387 */ /* 0x0005e20000100800 */
[----:B------:R-:W-:-:S03]  /*10b0*/  ISETP.GE.U32.AND.EX P0, PT, R22, UR19, PT, P0 ;  /* 0x0000001316007c0c */ /* 0x000fc6000bf06100 */
[----:B------:R2:W-:Y:S04]  /*10c0*/  STL [R1+0x7c], R6 ;  /* 0x00007c0601007387 */ /* 0x0005e80000100800 */
[----:B------:R2:W-:Y:S06]  /*10d0*/  STL [R1+0x90], R7 ;  /* 0x0000900701007387 */ /* 0x0005ec0000100800 */
[----:B------:R-:W-:Y:S05]  /*10e0*/  @P0 BRA `(.L_x_13) ;  /* 0x0000000400380947 */ /* 0x000fea0003800000 */
[----:B------:R-:W3:Y:S01]  /*10f0*/  LDC.64 R18, c[0x0][0x628] ;  /* 0x00018a00ff127b82 */ /* 0x000ee20000000a00 */
[----:B--2---:R-:W-:Y:S02]  /*1100*/  IMAD.MOV.U32 R6, RZ, RZ, R17 ;  /* 0x000000ffff067224 */ /* 0x004fe400078e0011 */
[----:B------:R-:W-:-:S05]  /*1110*/  IMAD.MOV.U32 R7, RZ, RZ, R22 ;  /* 0x000000ffff077224 */ /* 0x000fca00078e0016 */
[----:B------:R-:W2:Y:S08]  /*1120*/  LDC R0, c[0x0][0x630] ;  /* 0x00018c00ff007b82 */ /* 0x000eb00000000800 */
[----:B------:R-:W4:Y:S01]  /*1130*/  LDC.64 R20, c[0x0][0x620] ;  /* 0x00018800ff147b82 */ /* 0x000f220000000a00 */
[----:B---3--:R-:W-:-:S04]  /*1140*/  ISETP.NE.U32.AND P0, PT, R18, RZ, PT ;  /* 0x000000ff1200720c */ /* 0x008fc80003f05070 */
[----:B------:R-:W-:-:S13]  /*1150*/  ISETP.NE.AND.EX P0, PT, R19, RZ, PT, P0 ;  /* 0x000000ff1300720c */ /* 0x000fda0003f05300 */
[----:B--2-4-:R-:W-:Y:S05]  /*1160*/  @!P0 BRA `(.L_x_14) ;  /* 0x0000000000288947 */ /* 0x014fea0003800000 */
[----:B------:R-:W2:Y:S02]  /*1170*/  LDC R11, c[0x0][0x634] ;  /* 0x00018d00ff0b7b82 */ /* 0x000ea40000000800 */
[----:B--2---:R-:W-:-:S05]  /*1180*/  IADD3 R11, P0, R17, R11, RZ ;  /* 0x0000000b110b7210 */ /* 0x004fca0007f1e0ff */
[----:B0-----:R-:W-:-:S04]  /*1190*/  IMAD.X R13, RZ, RZ, R22, P0 ;  /* 0x000000ffff0d7224 */ /* 0x001fc800000e0616 */
[----:B------:R-:W-:-:S04]  /*11a0*/  IMAD.WIDE.U32 R6, R13, R18, RZ ;  /* 0x000000120d067225 */ /* 0x000fc800078e00ff */
[----:B------:R-:W-:-:S04]  /*11b0*/  IMAD.WIDE.U32 R8, P0, R11, R19, R6 ;  /* 0x000000130b087225 */ /* 0x000fc80007800006 */
[----:B------:R-:W-:-:S04]  /*11c0*/  IMAD.WIDE.U32 R6, R11, R18, RZ ;  /* 0x000000120b067225 */ /* 0x000fc800078e00ff */
[----:B------:R-:W-:Y:S01]  /*11d0*/  IMAD.X R11, RZ, RZ, RZ, P0 ;  /* 0x000000ffff0b7224 */ /* 0x000fe200000e06ff */
[----:B------:R-:W-:Y:S01]  /*11e0*/  IADD3 RZ, P0, R7, R8, RZ ;  /* 0x0000000807ff7210 */ /* 0x000fe20007f1e0ff */
[----:B------:R-:W-:-:S04]  /*11f0*/  IMAD.MOV.U32 R10, RZ, RZ, R9 ;  /* 0x000000ffff0a7224 */ /* 0x000fc800078e0009 */
[----:B------:R-:W-:-:S08]  /*1200*/  IMAD.WIDE.U32.X R6, R13, R19, R10, P0 ;  /* 0x000000130d067225 */ /* 0x000fd000000e040a */
.L_x_14:
[-CC-:B------:R-:W-:Y:S01]  /*1210*/  SHF.R.U64 R27, R6, R0.reuse, R7.reuse ;  /* 0x00000000061b7219 */ /* 0x180fe20000001207 */
[----:B------:R-:W2:Y:S01]  /*1220*/  LDC.64 R24, c[0x0][0x640] ;  /* 0x00019000ff187b82 */ /* 0x000ea20000000a00 */
[----:B------:R-:W-:Y:S01]  /*1230*/  SHF.R.U32.HI R0, RZ, R0, R7 ;  /* 0x00000000ff007219 */ /* 0x000fe20000011607 */
[----:B------:R-:W-:Y:S01]  /*1240*/  IMAD.MOV.U32 R6, RZ, RZ, R17 ;  /* 0x000000ffff067224 */ /* 0x000fe200078e0011 */
[----:B------:R-:W-:-:S05]  /*1250*/  IADD3 R9, P0, RZ, -R27, RZ ;  /* 0x8000001bff097210 */ /* 0x000fca0007f1e0ff */
[----:B------:R-:W3:Y:S01]  /*1260*/  LDC R8, c[0x0][0x618] ;  /* 0x00018600ff087b82 */ /* 0x000ee20000000800 */
[----:B------:R-:W-:-:S04]  /*1270*/  IMAD.X R7, RZ, RZ, ~R0, P0 ;  /* 0x000000ffff077224 */ /* 0x000fc800000e0e00 */
[-C--:B------:R-:W-:Y:S02]  /*1280*/  IMAD R0, R7, R20.reuse, RZ ;  /* 0x0000001407007224 */ /* 0x080fe400078e02ff */
[----:B------:R-:W-:Y:S01]  /*1290*/  IMAD.MOV.U32 R7, RZ, RZ, R22 ;  /* 0x000000ffff077224 */ /* 0x000fe200078e0016 */
[----:B------:R-:W4:Y:S01]  /*12a0*/  LDC R11, c[0x0][0x608] ;  /* 0x00018200ff0b7b82 */ /* 0x000f220000000800 */
[----:B-1----:R-:W-:Y:S02]  /*12b0*/  IMAD.MOV.U32 R22, RZ, RZ, 0x1 ;  /* 0x00000001ff167424 */ /* 0x002fe400078e00ff */
[----:B------:R-:W-:-:S04]  /*12c0*/  IMAD.WIDE.U32 R6, R9, R20, R6 ;  /* 0x0000001409067225 */ /* 0x000fc800078e0006 */
[----:B------:R-:W-:Y:S01]  /*12d0*/  IMAD R9, R9, R21, R0 ;  /* 0x0000001509097224 */ /* 0x000fe200078e0200 */
[----:B------:R-:W1:Y:S01]  /*12e0*/  LDC R23, c[0x0][0x658] ;  /* 0x00019600ff177b82 */ /* 0x000e620000000800 */
[----:B--2---:R-:W-:Y:S01]  /*12f0*/  ISETP.NE.U32.AND P0, PT, R24, RZ, PT ;  /* 0x000000ff1800720c */ /* 0x004fe20003f05070 */
[----:B------:R-:W-:Y:S02]  /*1300*/  IMAD.MOV.U32 R0, RZ, RZ, -0x1 ;  /* 0xffffffffff007424 */ /* 0x000fe400078e00ff */
[----:B------:R-:W-:Y:S01]  /*1310*/  IMAD.IADD R7, R7, 0x1, R9 ;  /* 0x0000000107077824 */ /* 0x000fe200078e0209 */
[----:B------:R-:W-:-:S03]  /*1320*/  ISETP.NE.AND.EX P0, PT, R25, RZ, PT, P0 ;  /* 0x000000ff1900720c */ /* 0x000fc60003f05300 */
[----:B------:R-:W2:Y:S01]  /*1330*/  LDC R21, c[0x0][0x600] ;  /* 0x00018000ff157b82 */ /* 0x000ea20000000800 */
[-CC-:B---3--:R-:W-:Y:S02]  /*1340*/  SHF.R.U64 R19, R6, R8.reuse, R7.reuse ;  /* 0x0000000806137219 */ /* 0x188fe40000001207 */
[----:B------:R-:W-:-:S05]  /*1350*/  SHF.R.U32.HI R6, RZ, R8, R7 ;  /* 0x00000008ff067219 */ /* 0x000fca0000011607 */
[----:B------:R-:W3:Y:S01]  /*1360*/  LDC R18, c[0x0][0x648] ;  /* 0x00019200ff127b82 */ /* 0x000ee20000000800 */
[-CC-:B----4-:R-:W-:Y:S02]  /*1370*/  SHF.R.U64 R28, R19, R11.reuse, R6.reuse ;  /* 0x0000000b131c7219 */ /* 0x190fe40000001206 */
[----:B------:R-:W-:-:S05]  /*1380*/  SHF.R.U32.HI R6, RZ, R11, R6 ;  /* 0x0000000bff067219 */ /* 0x000fca0000011606 */
[----:B------:R-:W4:Y:S01]  /*1390*/  LDC R20, c[0x0][0x638] ;  /* 0x00018e00ff147b82 */ /* 0x000f220000000800 */
[-CC-:B-1----:R-:W-:Y:S02]  /*13a0*/  SHF.R.U64 R30, R28, R23.reuse, R6.reuse ;  /* 0x000000171c1e7219 */ /* 0x182fe40000001206 */
[-C--:B------:R-:W-:Y:S02]  /*13b0*/  SHF.L.U32 R0, R0, R23.reuse, RZ ;  /* 0x0000001700007219 */ /* 0x080fe400000006ff */
[----:B------:R-:W-:Y:S01]  /*13c0*/  SHF.R.U32.HI R7, RZ, R23, R6 ;  /* 0x00000017ff077219 */ /* 0x000fe20000011606 */
[----:B------:R-:W-:Y:S01]  /*13d0*/  IMAD.MOV.U32 R6, RZ, RZ, R30 ;  /* 0x000000ffff067224 */ /* 0x000fe200078e001e */
[----:B0-----:R-:W-:Y:S01]  /*13e0*/  LOP3.LUT R13, RZ, R0, RZ, 0x33, !PT ;  /* 0x00000000ff0d7212 */ /* 0x001fe200078e33ff */
[----:B------:R-:W0:Y:S01]  /*13f0*/  LDC R26, c[0x0][0x610] ;  /* 0x00018400ff1a7b82 */ /* 0x000e220000000800 */
[----:B------:R-:W-:Y:S05]  /*1400*/  @!P0 BRA `(.L_x_15) ;  /* 0x0000000000288947 */ /* 0x000fea0003800000 */
[----:B------:R-:W1:Y:S02]  /*1410*/  LDC R11, c[0x0][0x64c] ;  /* 0x00019300ff0b7b82 */ /* 0x000e640000000800 */
[----:B-1----:R-:W-:-:S05]  /*1420*/  IADD3 R11, P0, R30, R11, RZ ;  /* 0x0000000b1e0b7210 */ /* 0x002fca0007f1e0ff */
[----:B------:R-:W-:-:S04]  /*1430*/  IMAD.X R17, RZ, RZ, R7, P0 ;  /* 0x000000ffff117224 */ /* 0x000fc800000e0607 */
[----:B------:R-:W-:-:S04]  /*1440*/  IMAD.WIDE.U32 R6, R17, R24, RZ ;  /* 0x0000001811067225 */ /* 0x000fc800078e00ff */
[----:B------:R-:W-:-:S04]  /*1450*/  IMAD.WIDE.U32 R8, P0, R11, R25, R6 ;  /* 0x000000190b087225 */ /* 0x000fc80007800006 */
[----:B------:R-:W-:-:S04]  /*1460*/  IMAD.WIDE.U32 R6, R11, R24, RZ ;  /* 0x000000180b067225 */ /* 0x000fc800078e00ff */
[----:B------:R-:W-:Y:S01]  /*1470*/  IMAD.X R11, RZ, RZ, RZ, P0 ;  /* 0x000000ffff0b7224 */ /* 0x000fe200000e06ff */
[----:B------:R-:W-:Y:S01]  /*1480*/  IADD3 RZ, P0, R7, R8, RZ ;  /* 0x0000000807ff7210 */ /* 0x000fe20007f1e0ff */
[----:B------:R-:W-:-:S04]  /*1490*/  IMAD.MOV.U32 R10, RZ, RZ, R9 ;  /* 0x000000ffff0a7224 */ /* 0x000fc800078e0009 */
[----:B------:R-:W-:-:S08]  /*14a0*/  IMAD.WIDE.U32.X R6, R17, R25, R10, P0 ;  /* 0x0000001911067225 */ /* 0x000fd000000e040a */
.L_x_15:
[----:B---3--:R-:W-:Y:S01]  /*14b0*/  SHF.R.U64 R5, R6, R18, R7 ;  /* 0x0000001206057219 */ /* 0x008fe20000001207 */
[----:B--2---:R-:W-:Y:S01]  /*14c0*/  VIADD R6, R21, 0xffffffff ;  /* 0xffffffff15067836 */ /* 0x004fe20000000000 */
[----:B------:R-:W-:Y:S01]  /*14d0*/  SHF.L.U32 R0, R22, R23, RZ ;  /* 0x0000001716007219 */ /* 0x000fe200000006ff */
[----:B------:R-:W-:Y:S01]  /*14e0*/  @P2 IMAD R14, R15, R16, R4 ;  /* 0x000000100f0e2224 */ /* 0x000fe200078e0204 */
[----:B------:R-:W-:Y:S01]  /*14f0*/  LOP3.LUT R13, R28, R13, RZ, 0xc0, !PT ;  /* 0x0000000d1c0d7212 */ /* 0x000fe200078ec0ff */
[----:B------:R-:W-:-:S04]  /*1500*/  IMAD.MOV R7, RZ, RZ, -R5 ;  /* 0x000000ffff077224 */ /* 0x000fc800078e0a05 */
[----:B------:R-:W-:Y:S01]  /*1510*/  IMAD R13, R0, R5, R13 ;  /* 0x00000005000d7224 */ /* 0x000fe200078e020d */
[----:B------:R-:W-:Y:S01]  /*1520*/  LOP3.LUT R5, R19, R6, RZ, 0xc0, !PT ;  /* 0x0000000613057212 */ /* 0x000fe200078ec0ff */
[----:B----4-:R-:W-:Y:S02]  /*1530*/  IMAD R0, R7, R20, R30 ;  /* 0x0000001407007224 */ /* 0x010fe400078e021e */
[----:B------:R-:W-:Y:S02]  /*1540*/  IMAD.MOV.U32 R6, RZ, RZ, 0x1 ;  /* 0x00000001ff067424 */ /* 0x000fe400078e00ff */
[----:B0-----:R-:W-:Y:S02]  /*1550*/  IMAD R4, R13, R26, R14 ;  /* 0x0000001a0d047224 */ /* 0x001fe400078e020e */
[----:B------:R-:W-:Y:S01]  /*1560*/  IMAD R5, R0, R21, R5 ;  /* 0x0000001500057224 */ /* 0x000fe200078e0205 */
[----:B------:R-:W-:-:S04]  /*1570*/  PRMT R0, R6, 0x7610, R0 ;  /* 0x0000761006007816 */ /* 0x000fc80000000000 */
[----:B------:R-:W-:Y:S02]  /*1580*/  SEL R6, R5, R4, !P2 ;  /* 0x0000000405067207 */ /* 0x000fe40005000000 */
[----:B------:R-:W-:-:S03]  /*1590*/  SEL R4, R4, R5, !P2 ;  /* 0x0000000504047207 */ /* 0x000fc60005000000 */
[----:B------:R3:W-:Y:S04]  /*15a0*/  STL [R1+0x90], R6 ;  /* 0x0000900601007387 */ /* 0x0007e80000100800 */
[----:B------:R3:W-:Y:S04]  /*15b0*/  STL [R1+0x7c], R27 ;  /* 0x00007c1b01007387 */ /* 0x0007e80000100800 */
[----:B------:R3:W-:Y:S02]  /*15c0*/  STL [R1+0x8c], R4 ;  /* 0x00008c0401007387 */ /* 0x0007e40000100800 */
.L_x_13:
[----:B------:R-:W-:Y:S05]  /*15d0*/  @!P1 BRA `(.L_x_16) ;  /* 0x00000000000c9947 */ /* 0x000fea0003800000 */
[----:B------:R-:W-:Y:S01]  /*15e0*/  UCGABAR_WAIT ;  /* 0x0000000000007dc7 */ /* 0x000fe20008000000 */
[----:B------:R-:W-:Y:S01]  /*15f0*/  CCTL.IVALL ;  /* 0x00000000ff00798f */ /* 0x000fe20002000000 */
[----:B------:R-:W-:Y:S05]  /*1600*/  BRA `(.L_x_17) ;  /* 0x0000000000047947 */ /* 0x000fea0003800000 */
.L_x_16:
[----:B------:R-:W-:Y:S06]  /*1610*/  BAR.SYNC.DEFER_BLOCKING 0x0 ;  /* 0x0000000000007b1d */ /* 0x000fec0000010000 */
.L_x_17:
[----:B------:R-:W-:Y:S05]  /*1620*/  @!P3 BRA `(.L_x_18) ;  /* 0x000000dc0000b947 */ /* 0x000fea0003800000 */
[----:B------:R-:W-:-:S06]  /*1630*/  UISETP.GT.U32.AND UP0, UPT, UR12, 0x1, UPT ;  /* 0x000000010c00788c */ /* 0x000fcc000bf04070 */
[----:B------:R-:W-:-:S13]  /*1640*/  PLOP3.LUT P0, PT, PT, PT, UP0, 0x80, 0x0 ;  /* 0x000000000000781c */ /* 0x000fda0003f0f008 */
[----:B------:R-:W-:Y:S05]  /*1650*/  @P0 EXIT ;  /* 0x000000000000094d */ /* 0x000fea0003800000 */
.L_x_19:
[----:B------:R-:W-:-:S08]  /*1660*/  NOP ;  /* 0x0000000000007918 */ /* 0x000fd00000000000 */
[----:B------:R-:W4:Y:S02]  /*1670*/  USETMAXREG.TRY_ALLOC.CTAPOOL UP0, 0xe8 ;  /* 0x000000e8000079c8 */ /* 0x000f240008000600 */
[----:B----4-:R-:W-:-:S13]  /*1680*/  PLOP3.LUT P0, PT, PT, PT, UP0, 0x80, 0x0 ;  /* 0x000000000000781c */ /* 0x010fda0003f0f008 */
[----:B------:R-:W-:Y:S05]  /*1690*/  @!P0 BRA `(.L_x_19) ;  /* 0xfffffffc00f08947 */ /* 0x000fea000383ffff */
[----:B------:R-:W-:-:S13]  /*16a0*/  LOP3.LUT P0, RZ, R0, 0xff, RZ, 0xc0, !PT ;  /* 0x000000ff00ff7812 */ /* 0x000fda000780c0ff */
[----:B------:R-:W-:Y:S05]  /*16b0*/  @!P0 EXIT ;  /* 0x000000000000894d */ /* 0x000fea0003800000 */
[----:B------:R-:W4:Y:S01]  /*16c0*/  S2UR UR6, SR_CgaCtaId ;  /* 0x00000000000679c3 */ /* 0x000f220000008800 */
[CC--:B------:R-:W-:Y:S01]  /*16d0*/  LEA.HI R0, R12.reuse, R3.reuse, RZ, 0x2 ;  /* 0x000000030c007211 */ /* 0x0c0fe200078f10ff */
[----:B------:R-:W-:Y:S01]  /*16e0*/  UIADD3 UR7, UR17, -0x1, URZ ;  /* 0xffffffff11077890 */ /* 0x000fe2000fffe03f */
[----:B------:R-:W-:Y:S01]  /*16f0*/  LEA.HI R3, R12, R3, RZ, 0x5 ;  /* 0x000000030c037211 */ /* 0x000fe200078f28ff */
[----:B------:R-:W-:Y:S01]  /*1700*/  UMOV UR12, 0x400 ;  /* 0x00000400000c7882 */ /* 0x000fe20000000000 */
[--C-:B------:R-:W-:Y:S01]  /*1710*/  SHF.R.S32.HI R2, RZ, 0x2, R0.reuse ;  /* 0x00000002ff027819 */ /* 0x100fe20000011400 */
[----:B------:R-:W-:Y:S01]  /*1720*/  UISETP.LT.AND UP0, UPT, UR14, 0x1, UPT ;  /* 0x000000010e00788c */ /* 0x000fe2000bf01270 */
[----:B------:R-:W-:Y:S01]  /*1730*/  SHF.R.S32.HI R5, RZ, 0x1f, R0 ;  /* 0x0000001fff057819 */ /* 0x000fe20000011400 */
[----:B------:R-:W-:Y:S02]  /*1740*/  ULOP3.LUT UR27, UR13, 0x1, URZ, 0xfc, !UPT ;  /* 0x000000010d1b7892 */ /* 0x000fe4000f8efc3f */
[----:B------:R-:W-:Y:S01]  /*1750*/  USEL UR16, UR14, 0x1, UP0 ;  /* 0x000000010e107887 */ /* 0x000fe20008000000 */
[----:B------:R-:W-:Y:S01]  /*1760*/  LEA.HI R5, R5, R2, RZ, 0x3 ;  /* 0x0000000205057211 */ /* 0x000fe200078f18ff */
[----:B------:R-:W-:-:S02]  /*1770*/  UISETP.NE.AND UP0, UPT, UR7, URZ, UPT ;  /* 0x0000003f0700728c */ /* 0x000fc4000bf05270 */
[----:B------:R-:W-:Y:S01]  /*1780*/  USHF.L.U32 UR28, UR14, 0x1, URZ ;  /* 0x000000010e1c7899 */ /* 0x000fe2000800063f */
[----:B------:R-:W-:Y:S01]  /*1790*/  LOP3.LUT R5, R5, 0xfffffff8, RZ, 0xc0, !PT ;  /* 0xfffffff805057812 */ /* 0x000fe200078ec0ff */
[----:B------:R-:W-:Y:S02]  /*17a0*/  UIADD3 UR16, -UR16, UR14, URZ ;  /* 0x0000000e10107290 */ /* 0x000fe4000fffe13f */
[----:B------:R-:W-:Y:S02]  /*17b0*/  USEL UR30, URZ, 0x1, UP0 ;  /* 0x000000013f1e7887 */ /* 0x000fe40008000000 */
[----:B------:R-:W-:Y:S01]  /*17c0*/  IMAD.IADD R2, R2, 0x1, -R5 ;  /* 0x0000000102027824 */ /* 0x000fe200078e0a05 */
[----:B------:R-:W-:Y:S01]  /*17d0*/  SHF.R.S32.HI R5, RZ, 0x5, R3 ;  /* 0x00000005ff057819 */ /* 0x000fe20000011403 */
[----:B----4-:R-:W-:-:S03]  /*17e0*/  ULEA UR12, UR6, UR12, 0x18 ;  /* 0x0000000c060c7291 */ /* 0x010fc6000f8ec03f */
[--C-:B------:R-:W-:Y:S01]  /*17f0*/  SHF.R.S32.HI R3, RZ, 0x1f, R2.reuse ;  /* 0x0000001fff037819 */ /* 0x100fe20000011402 */
[----:B------:R-:W-:Y:S01]  /*1800*/  USHF.L.U32 UR6, UR7, 0x3, URZ ;  /* 0x0000000307067899 */ /* 0x000fe2000800063f */
[C-C-:B------:R-:W-:Y:S01]  /*1810*/  IMAD R0, R5.reuse, -0x10, -R2.reuse ;  /* 0xfffffff005007824 */ /* 0x140fe200078e0a02 */
[----:B------:R-:W-:Y:S02]  /*1820*/  UIADD3 UR29, UR12, 0xc0, URZ ;  /* 0x000000c00c1d7890 */ /* 0x000fe4000fffe03f */
[----:B------:R-:W-:Y:S01]  /*1830*/  ULOP3.LUT UR6, UR6, 0x8, URZ, 0xc0, !UPT ;  /* 0x0000000806067892 */ /* 0x000fe2000f8ec03f */
[----:B------:R-:W-:Y:S01]  /*1840*/  IMAD.WIDE R2, R5, 0x10, R2 ;  /* 0x0000001005027825 */ /* 0x000fe200078e0202 */
[----:B------:R-:W-:Y:S02]  /*1850*/  ULEA UR17, UR17, UR29, 0x3 ;  /* 0x0000001d11117291 */ /* 0x000fe4000f8e183f */
[----:B------:R-:W-:Y:S02]  /*1860*/  ULOP3.LUT UR31, UR6, 0x8, URZ, 0x3c, !UPT ;  /* 0x00000008061f7892 */ /* 0x000fe4000f8e3c3f */
[----:B------:R-:W-:-:S03]  /*1870*/  ULOP3.LUT UR18, UR6, 0x18, URZ, 0x3c, !UPT ;  /* 0x0000001806127892 */ /* 0x000fc6000f8e3c3f */
[----:B------:R-:W-:Y:S02]  /*1880*/  ULDC UR6, c[0x0][0x284] ;  /* 0x0000a10000067ab9 */ /* 0x000fe40000000800 */
[----:B------:R-:W-:-:S05]  /*1890*/  VIADD R0, R0, UR6 ;  /* 0x0000000600007c36 */ /* 0x000fca0008000000 */
[----:B------:R4:W-:Y:S04]  /*18a0*/  STL [R1+0x94], R0 ;  /* 0x0000940001007387 */ /* 0x0009e80000100800 */
[----:B------:R4:W-:Y:S02]  /*18b0*/  STL.64 [R1+0x98], R2 ;  /* 0x0000980201007387 */ /* 0x0009e40000100a00 */
.L_x_302:
[----:B----4-:R-:W-:Y:S01]  /*18c0*/  IMAD.U32 R0, RZ, RZ, UR30 ;  /* 0x0000001eff007e24 */ /* 0x010fe2000f8e00ff */
[----:B0-2---:R-:W4:Y:S01]  /*18d0*/  LDC R2, c[0x0][0x28c] ;  /* 0x0000a300ff027b82 */ /* 0x005f220000000800 */
[----:B------:R-:W-:Y:S01]  /*18e0*/  UMOV UR6, URZ ;  /* 0x0000003f00067c82 */ /* 0x000fe20008000000 */
[----:B------:R-:W-:Y:S02]  /*18f0*/  UMOV UR19, UR5 ;  /* 0x0000000500137c82 */ /* 0x000fe40008000000 */
[----:B------:R-:W-:-:S04]  /*1900*/  SHF.L.U32 R0, R0, 0x1f, RZ ;  /* 0x0000001f00007819 */ /* 0x000fc800000006ff */
[----:B------:R-:W5:Y:S01]  /*1910*/  SYNCS.PHASECHK.TRANS64.TRYWAIT P0, [UR17+-0x8], R0 ;  /* 0xfffff800ff0075a7 */ /* 0x000f620008000151 */
[----:B----4-:R-:W-:Y:S01]  /*1920*/  ISETP.GE.AND P1, PT, R2, 0x1, PT ;  /* 0x000000010200780c */ /* 0x010fe20003f26270 */
[----:B-----5:R-:W-:-:S12]  /*1930*/  @!P0 BRA `(.L_x_20) ;  /* 0x000000ec00b08947 */ /* 0x020fd80003800000 */
.L_x_331:
[----:B------:R0:W-:Y:S01]  /*1940*/  STL [R1+0x74], RZ ;  /* 0x000074ff01007387 */ /* 0x0001e20000100800 */
[----:B------:R-:W-:Y:S01]  /*1950*/  UMOV UR7, URZ ;  /* 0x0000003f00077c82 */ /* 0x000fe20008000000 */
[----:B------:R-:W-:Y:S01]  /*1960*/  UMOV UR8, URZ ;  /* 0x0000003f00087c82 */ /* 0x000fe20008000000 */
[----:B----4-:R-:W-:Y:S01]  /*1970*/  IMAD.MOV.U32 R0, RZ, RZ, RZ ;  /* 0x000000ffff007224 */ /* 0x010fe200078e00ff */
[----:B------:R4:W-:Y:S01]  /*1980*/  STL [R1+0x70], RZ ;  /* 0x000070ff01007387 */ /* 0x0009e20000100800 */
[----:B------:R-:W-:Y:S02]  /*1990*/  CS2R R2, SRZ ;  /* 0x0000000000027805 */ /* 0x000fe4000001ff00 */
[----:B---3--:R-:W-:Y:S02]  /*19a0*/  CS2R R4, SRZ ;  /* 0x0000000000047805 */ /* 0x008fe4000001ff00 */
[----:B--2---:R-:W-:Y:S01]  /*19b0*/  CS2R R6, SRZ ;  /* 0x0000000000067805 */ /* 0x004fe2000001ff00 */
[----:B------:R4:W-:Y:S01]  /*19c0*/  STL [R1+0x6c], RZ ;  /* 0x00006cff01007387 */ /* 0x0009e20000100800 */
[----:B------:R-:W-:-:S02]  /*19d0*/  CS2R R8, SRZ ;  /* 0x0000000000087805 */ /* 0x000fc4000001ff00 */
[----:B0-----:R-:W-:Y:S02]  /*19e0*/  CS2R R10, SRZ ;  /* 0x00000000000a7805 */ /* 0x001fe4000001ff00 */
[----:B------:R-:W-:Y:S01]  /*19f0*/  CS2R R12, SRZ ;  /* 0x00000000000c7805 */ /* 0x000fe2000001ff00 */
[----:B------:R4:W-:Y:S01]  /*1a00*/  STL [R1+0x68], RZ ;  /* 0x000068ff01007387 */ /* 0x0009e20000100800 */
[----:B------:R-:W-:Y:S02]  /*1a10*/  CS2R R14, SRZ ;  /* 0x00000000000e7805 */ /* 0x000fe4000001ff00 */
[----:B-1----:R-:W-:Y:S02]  /*1a20*/  CS2R R16, SRZ ;  /* 0x0000000000107805 */ /* 0x002fe4000001ff00 */
[----:B------:R-:W-:Y:S01]  /*1a30*/  CS2R R18, SRZ ;  /* 0x0000000000127805 */ /* 0x000fe2000001ff00 */
[----:B------:R4:W-:Y:S01]  /*1a40*/  STL [R1+0x64], RZ ;  /* 0x000064ff01007387 */ /* 0x0009e20000100800 */
[----:B------:R-:W-:-:S02]  /*1a50*/  CS2R R20, SRZ ;  /* 0x0000000000147805 */ /* 0x000fc4000001ff00 */
[----:B------:R-:W-:Y:S02]  /*1a60*/  CS2R R22, SRZ ;  /* 0x0000000000167805 */ /* 0x000fe4000001ff00 */
[----:B------:R-:W-:Y:S01]  /*1a70*/  CS2R R152, SRZ ;  /* 0x0000000000987805 */ /* 0x000fe2000001ff00 */
[----:B------:R4:W-:Y:S01]  /*1a80*/  STL [R1+0x60], RZ ;  /* 0x000060ff01007387 */ /* 0x0009e20000100800 */
[----:B------:R-:W-:Y:S02]  /*1a90*/  CS2R R154, SRZ ;  /* 0x00000000009a7805 */ /* 0x000fe4000001ff00 */
[----:B------:R-:W-:Y:S02]  /*1aa0*/  CS2R R156, SRZ ;  /* 0x00000000009c7805 */ /* 0x000fe4000001ff00 */
        /* <DEDUP_REMOVED lines=46> */
[----:B------:R-:W-:Y:S01]  /*1d90*/  IMAD.MOV.U32 R226, RZ, RZ, RZ ;  /* 0x000000ffffe27224 */ /* 0x000fe200078e00ff */
[----:B------:R-:W-:Y:S01]  /*1da0*/  CS2R R24, SRZ ;  /* 0x0000000000187805 */ /* 0x000fe2000001ff00 */
[----:B------:R-:W-:Y:S01]  /*1db0*/  IMAD.U32 R227, RZ, RZ, UR4 ;  /* 0x00000004ffe37e24 */ /* 0x000fe2000f8e00ff */
[----:B------:R4:W-:Y:S01]  /*1dc0*/  STL [R1+0x2c], RZ ;  /* 0x00002cff01007387 */ /* 0x0009e20000100800 */
[----:B------:R-:W-:Y:S02]  /*1dd0*/  CS2R R26, SRZ ;  /* 0x00000000001a7805 */ /* 0x000fe4000001ff00 */
[----:B------:R-:W-:-:S02]  /*1de0*/  CS2R R28, SRZ ;  /* 0x00000000001c7805 */ /* 0x000fc4000001ff00 */
[----:B------:R-:W-:Y:S01]  /*1df0*/  CS2R R30, SRZ ;  /* 0x00000000001e7805 */ /* 0x000fe2000001ff00 */
[----:B------:R4:W-:Y:S01]  /*1e00*/  STL [R1+0x28], RZ ;  /* 0x000028ff01007387 */ /* 0x0009e20000100800 */
[----:B------:R-:W-:Y:S02]  /*1e10*/  CS2R R32, SRZ ;  /* 0x0000000000207805 */ /* 0x000fe4000001ff00 */
[----:B------:R-:W-:Y:S02]  /*1e20*/  CS2R R34, SRZ ;  /* 0x0000000000227805 */ /* 0x000fe4000001ff00 */
[----:B------:R-:W-:Y:S01]  /*1e30*/  CS2R R36, SRZ ;  /* 0x0000000000247805 */ /* 0x000fe2000001ff00 */
        /* <DEDUP_REMOVED lines=36> */
[----:B------:R4:W-:Y:S01]  /*2080*/  STL [R1], RZ ;  /* 0x000000ff01007387 */ /* 0x0009e20000100800 */
[----:B------:R-:W-:Y:S02]  /*2090*/  CS2R R92, SRZ ;  /* 0x00000000005c7805 */ /* 0x000fe4000001ff00 */
[----:B------:R-:W-:Y:S02]  /*20a0*/  CS2R R94, SRZ ;  /* 0x00000000005e7805 */ /* 0x000fe4000001ff00 */
[----:B------:R-:W-:Y:S02]  /*20b0*/  CS2R R96, SRZ ;  /* 0x0000000000607805 */ /* 0x000fe4000001ff00 */
[----:B------:R-:W-:Y:S02]  /*20c0*/  CS2R R98, SRZ ;  /* 0x0000000000627805 */ /* 0x000fe4000001ff00 */
[----:B------:R-:W-:-:S02]  /*20d0*/  CS2R R100, SRZ ;  /* 0x0000000000647805 */ /* 0x000fc4000001ff00 */
[----:B------:R-:W-:Y:S02]  /*20e0*/  CS2R R102, SRZ ;  /* 0x0000000000667805 */ /* 0x000fe4000001ff00 */
        /* <DEDUP_REMOVED lines=23> */
[----:B------:R-:W-:Y:S01]  /*2260*/  CS2R R150, SRZ ;  /* 0x0000000000967805 */ /* 0x000fe2000001ff00 */
[----:B----4-:R-:W-:Y:S06]  /*2270*/  @!P1 BRA `(.L_x_21) ;  /* 0x0000001000749947 */ /* 0x010fec0003800000 */
[----:B------:R-:W-:-:S06]  /*2280*/  UISETP.NE.AND UP0, UPT, UR27, 0x3, UPT ;  /* 0x000000031b00788c */ /* 0x000fcc000bf05270 */
[----:B------:R-:W-:-:S13]  /*2290*/  PLOP3.LUT P1, PT, PT, PT, UP0, 0x80, 0x0 ;  /* 0x000000000000781c */ /* 0x000fda0003f2f008 */
[----:B------:R-:W-:Y:S05]  /*22a0*/  @!P1 BRA `(.L_x_22) ;  /* 0x0000000000049947 */ /* 0x000fea0003800000 */
[----:B------:R-:W-:Y:S01]  /*22b0*/  BPT.TRAP 0x1 ;  /* 0x000000040000795c */ /* 0x000fe20000300000 */
.L_x_22:
[----:B------:R-:W-:Y:S01]  /*22c0*/  ULEA UR6, UR5, UR12, 0x3 ;  /* 0x0000000c05067291 */ /* 0x000fe2000f8e183f */
[----:B------:R-:W-:-:S05]  /*22d0*/  IMAD.U32 R0, RZ, RZ, UR4 ;  /* 0x00000004ff007e24 */ /* 0x000fca000f8e00ff */
[----:B------:R-:W-:-:S04]  /*22e0*/  SHF.L.U32 R0, R0, 0x1f, RZ ;  /* 0x0000001f00007819 */ /* 0x000fc800000006ff */
[----:B------:R0:W1:Y:S01]  /*22f0*/  SYNCS.PHASECHK.TRANS64.TRYWAIT P0, [UR6], R0 ;  /* 0x00000000ff0075a7 */ /* 0x0000620008000146 */
[----:B------:R-:W-:Y:S05]  /*2300*/  @!P1 BRA `(.L_x_23) ;  /* 0x0000000000049947 */ /* 0x000fea0003800000 */
[----:B------:R-:W-:Y:S01]  /*2310*/  BPT.TRAP 0x1 ;  /* 0x000000040000795c */ /* 0x000fe20000300000 */
.L_x_23:
[----:B-1----:R-:W-:Y:S05]  /*2320*/  @P0 BRA `(.L_x_24) ;  /* 0x0000000000080947 */ /* 0x002fea0003800000 */
[----:B------:R-:W1:Y:S02]  /*2330*/  SYNCS.PHASECHK.TRANS64.TRYWAIT P0, [UR6], R0 ;  /* 0x00000000ff0075a7 */ /* 0x000e640008000146 */
[----:B-1----:R-:W-:Y:S05]  /*2340*/  @!P0 BRA `(.L_x_25) ;  /* 0x000000e400448947 */ /* 0x002fea0003800000 */
.L_x_24:
[----:B------:R-:W-:Y:S01]  /*2350*/  UIADD3 UR6, UR12, 0x180, URZ ;  /* 0x000001800c067890 */ /* 0x000fe2000fffe03f */
[----:B------:R-:W-:Y:S01]  /*2360*/  WARPGROUP.ARRIVE ;  /* 0x00000000000079c5 */ /* 0x000fe20000000000 */
[----:B------:R-:W-:Y:S01]  /*2370*/  UIADD3 UR7, UR12, 0xb180, URZ ;  /* 0x0000b1800c077890 */ /* 0x000fe2000fffe03f */
[----:B------:R2:W-:Y:S01]  /*2380*/  STL [R1+0x74], RZ ;  /* 0x000074ff01007387 */ /* 0x0005e20000100800 */
[----:B------:R-:W-:Y:S01]  /*2390*/  USHF.R.U32.HI UR6, URZ, 0x4, UR6 ;  /* 0x000000043f067899 */ /* 0x000fe20008011606 */
[----:B01----:R-:W-:Y:S01]  /*23a0*/  IMAD.MOV.U32 R0, RZ, RZ, RZ ;  /* 0x000000ffff007224 */ /* 0x003fe200078e00ff */
[----:B------:R-:W-:Y:S01]  /*23b0*/  USHF.R.U32.HI UR7, URZ, 0x4, UR7 ;  /* 0x000000043f077899 */ /* 0x000fe20008011607 */
[----:B------:R2:W-:Y:S01]  /*23c0*/  STL [R1+0x70], RZ ;  /* 0x000070ff01007387 */ /* 0x0005e20000100800 */
[----:B------:R-:W-:Y:S01]  /*23d0*/  ULOP3.LUT UR6, UR6, 0x3fff, URZ, 0xc0, !UPT ;  /* 0x00003fff06067892 */ /* 0x000fe2000f8ec03f */
[----:B------:R-:W-:Y:S01]  /*23e0*/  CS2R R2, SRZ ;  /* 0x0000000000027805 */ /* 0x000fe2000001ff00 */
[----:B------:R-:W-:Y:S01]  /*23f0*/  ULOP3.LUT UR7, UR7, 0x3fff, URZ, 0xc0, !UPT ;  /* 0x00003fff07077892 */ /* 0x000fe2000f8ec03f */
[----:B------:R2:W-:Y:S01]  /*2400*/  STL [R1+0x6c], RZ ;  /* 0x00006cff01007387 */ /* 0x0005e20000100800 */
[----:B------:R-:W-:Y:S01]  /*2410*/  ULOP3.LUT UR6, UR6, 0x10000, URZ, 0xfc, !UPT ;  /* 0x0001000006067892 */ /* 0x000fe2000f8efc3f */
[----:B------:R-:W-:Y:S01]  /*2420*/  CS2R R4, SRZ ;  /* 0x0000000000047805 */ /* 0x000fe2000001ff00 */
[----:B------:R-:W-:Y:S01]  /*2430*/  ULOP3.LUT UR7, UR7, 0x10000, URZ, 0xfc, !UPT ;  /* 0x0001000007077892 */ /* 0x000fe2000f8efc3f */
[----:B------:R2:W-:Y:S01]  /*2440*/  STL [R1+0x68], RZ ;  /* 0x000068ff01007387 */ /* 0x0005e20000100800 */
[----:B------:R-:W-:Y:S01]  /*2450*/  ULEA UR8, UR5, UR6, 0x8 ;  /* 0x0000000605087291 */ /* 0x000fe2000f8e403f */
[----:B------:R-:W-:Y:S01]  /*2460*/  CS2R R6, SRZ ;  /* 0x0000000000067805 */ /* 0x000fe2000001ff00 */
[----:B------:R-:W-:Y:S01]  /*2470*/  ULEA UR10, UR5, UR7, 0xa ;  /* 0x00000007050a7291 */ /* 0x000fe2000f8e503f */
[----:B------:R2:W-:Y:S01]  /*2480*/  STL [R1+0x64], RZ ;  /* 0x000064ff01007387 */ /* 0x0005e20000100800 */
[----:B------:R-:W-:Y:S01]  /*2490*/  UMOV UR9, 0x80000020 ;  /* 0x8000002000097882 */ /* 0x000fe20000000000 */
[----:B------:R-:W-:Y:S01]  /*24a0*/  UMOV UR11, 0x80000020 ;  /* 0x80000020000b7882 */ /* 0x000fe20000000000 */
[----:B------:R-:W-:Y:S01]  /*24b0*/  ULDC UR7, c[0x0][0x50c] ;  /* 0x0001430000077ab9 */ /* 0x000fe20000000800 */
[----:B------:R2:W-:Y:S01]  /*24c0*/  STL [R1+0x60], RZ ;  /* 0x000060ff01007387 */ /* 0x0005e20000100800 */
[----:B------:R-:W-:Y:S01]  /*24d0*/  UISETP.NE.AND UP0, UPT, UR7, 0x2, UPT ;  /* 0x000000020700788c */ /* 0x000fe2000bf05270 */
[----:B------:R-:W-:Y:S01]  /*24e0*/  CS2R R8, SRZ ;  /* 0x0000000000087805 */ /* 0x000fe2000001ff00 */
[----:B------:R-:W-:Y:S01]  /*24f0*/  UMOV UR6, 0x2 ;  /* 0x0000000200067882 */ /* 0x000fe20000000000 */
[----:B------:R-:W-:Y:S01]  /*2500*/  QGMMA.64x256x32.F32.E5M2.E5M2 R24, gdesc[UR8], RZ, !UPT ;  /* 0x03e00000081879f3 */ /* 0x000fe2000c7038ff */
[----:B------:R2:W-:Y:S01]  /*2510*/  STL [R1+0x5c], RZ ;  /* 0x00005cff01007387 */ /* 0x0005e20000100800 */
[----:B------:R-:W-:Y:S01]  /*2520*/  USEL UR7, URZ, 0x1, UP0 ;  /* 0x000000013f077887 */ /* 0x000fe20008000000 */
[----:B------:R-:W-:Y:S01]  /*2530*/  CS2R R10, SRZ ;  /* 0x00000000000a7805 */ /* 0x000fe2000001ff00 */
[----:B------:R-:W-:Y:S01]  /*2540*/  UIADD3 UR8, UR8, 0x2, URZ ;  /* 0x0000000208087890 */ /* 0x000fe2000fffe03f */
[----:B------:R2:W-:Y:S01]  /*2550*/  STL [R1+0x58], RZ ;  /* 0x000058ff01007387 */ /* 0x0005e20000100800 */
[----:B------:R-:W-:Y:S01]  /*2560*/  UIADD3 UR10, UR10, 0x2, URZ ;  /* 0x000000020a0a7890 */ /* 0x000fe2000fffe03f */
[----:B------:R-:W-:-:S02]  /*2570*/  CS2R R12, SRZ ;  /* 0x00000000000c7805 */ /* 0x000fc4000001ff00 */
[----:B------:R-:W-:Y:S01]  /*2580*/  ISETP.NE.AND P0, PT, RZ, UR7, PT ;  /* 0x00000007ff007c0c */ /* 0x000fe2000bf05270 */
[----:B------:R2:W-:Y:S01]  /*2590*/  STL [R1+0x54], RZ ;  /* 0x000054ff01007387 */ /* 0x0005e20000100800 */
[----:B------:R-:W-:Y:S01]  /*25a0*/  UMOV UR9, 0x80000020 ;  /* 0x8000002000097882 */ /* 0x000fe20000000000 */
[----:B------:R-:W-:Y:S01]  /*25b0*/  UMOV UR11, 0x80000020 ;  /* 0x80000020000b7882 */ /* 0x000fe20000000000 */
        /* <DEDUP_REMOVED lines=55> */
[----:B------:R-:W-:Y:S01]  /*2930*/  CS2R R224, SRZ ;  /* 0x0000000000e07805 */ /* 0x000fe2000001ff00 */
[----:B------:R-:W-:Y:S01]  /*2940*/  IMAD.MOV.U32 R226, RZ, RZ, RZ ;  /* 0x000000ffffe27224 */ /* 0x000fe200078e00ff */
[----:B------:R2:W-:Y:S04]  /*2950*/  STL [R1+0x18], RZ ;  /* 0x000018ff01007387 */ /* 0x0005e80000100800 */
[----:B------:R2:W-:Y:S04]  /*2960*/  STL [R1+0x14], RZ ;  /* 0x000014ff01007387 */ /* 0x0005e80000100800 */
[----:B------:R2:W-:Y:S04]  /*2970*/  STL [R1+0x10], RZ ;  /* 0x000010ff01007387 */ /* 0x0005e80000100800 */
[----:B------:R2:W-:Y:S04]  /*2980*/  STL [R1+0xc], RZ ;  /* 0x00000cff01007387 */ /* 0x0005e80000100800 */
[----:B------:R2:W-:Y:S04]  /*2990*/  STL [R1+0x8], RZ ;  /* 0x000008ff01007387 */ /* 0x0005e80000100800 */
[----:B------:R2:W-:Y:S04]  /*29a0*/  STL [R1+0x4], RZ ;  /* 0x000004ff01007387 */ /* 0x0005e80000100800 */
[----:B------:R2:W-:Y:S01]  /*29b0*/  STL [R1], RZ ;  /* 0x000000ff01007387 */ /* 0x0005e20000100800 */
[----:B------:R-:W-:Y:S01]  /*29c0*/  QGMMA.64x256x32.F32.E5M2.E5M2 R24, gdesc[UR8], R24, gsb0 ;  /* 0x03e00000081879f3 */ /* 0x000fe20008003818 */
[----:B------:R-:W-:Y:S05]  /*29d0*/  @!P0 BRA `(.L_x_26) ;  /* 0x0000000800808947 */ /* 0x000fea0003800000 */
[----:B------:R-:W-:Y:S02]  /*29e0*/  WARPGROUP.DEPBAR.LE gsb0, 0x0 ;  /* 0x00008000000079c5 */ /* 0x000fe40000010000 */
[----:B------:R-:W-:-:S01]  /*29f0*/  FADD R227, RZ, R122 ;  /* 0x0000007affe37221 */ /* 0x000fc20000000000 */
[----:B------:R-:W-:Y:S01]  /*2a00*/  FADD R226, RZ, R24 ;  /* 0x00000018ffe27221 */ /* 0x000fe20000000000 */
[----:B------:R-:W-:-:S01]  /*2a10*/  FADD R225, RZ, R25 ;  /* 0x00000019ffe17221 */ /* 0x000fc20000000000 */
[----:B------:R-:W-:Y:S01]  /*2a20*/  FADD R224, RZ, R26 ;  /* 0x0000001affe07221 */ /* 0x000fe20000000000 */
[----:B------:R-:W-:-:S01]  /*2a30*/  FADD R223, RZ, R27 ;  /* 0x0000001bffdf7221 */ /* 0x000fc20000000000 */
[----:B------:R0:W-:Y:S01]  /*2a40*/  STL [R1], R227 ;  /* 0x000000e301007387 */ /* 0x0001e20000100800 */
[----:B------:R-:W-:-:S01]  /*2a50*/  FADD R222, RZ, R28 ;  /* 0x0000001cffde7221 */ /* 0x000fc20000000000 */
[----:B------:R-:W-:Y:S01]  /*2a60*/  FADD R221, RZ, R29 ;  /* 0x0000001dffdd7221 */ /* 0x000fe20000000000 */
[----:B------:R-:W-:-:S01]  /*2a70*/  FADD R220, RZ, R30 ;  /* 0x0000001effdc7221 */ /* 0x000fc20000000000 */
[----:B------:R-:W-:Y:S01]  /*2a80*/  FADD R219, RZ, R31 ;  /* 0x0000001fffdb7221 */ /* 0x000fe20000000000 */
[----:B------:R-:W-:-:S01]  /*2a90*/  FADD R218, RZ, R32 ;  /* 0x00000020ffda7221 */ /* 0x000fc20000000000 */
[----:B------:R-:W-:Y:S01]  /*2aa0*/  FADD R217, RZ, R33 ;  /* 0x00000021ffd97221 */ /* 0x000fe20000000000 */
[----:B------:R-:W-:-:S01]  /*2ab0*/  FADD R216, RZ, R34 ;  /* 0x00000022ffd87221 */ /* 0x000fc20000000000 */
[----:B------:R-:W-:Y:S01]  /*2ac0*/  FADD R215, RZ, R35 ;  /* 0x00000023ffd77221 */ /* 0x000fe20000000000 */
[----:B------:R-:W-:-:S01]  /*2ad0*/  FADD R214, RZ, R36 ;  /* 0x00000024ffd67221 */ /* 0x000fc20000000000 */
[----:B0-----:R-:W-:Y:S01]  /*2ae0*/  FADD R227, RZ, R123 ;  /* 0x0000007bffe37221 */ /* 0x001fe20000000000 */
[----:B------:R-:W-:-:S01]  /*2af0*/  FADD R213, RZ, R37 ;  /* 0x00000025ffd57221 */ /* 0x000fc20000000000 */
[----:B------:R-:W-:Y:S01]  /*2b00*/  FADD R212, RZ, R38 ;  /* 0x00000026ffd47221 */ /* 0x000fe20000000000 */
[----:B------:R-:W-:-:S01]  /*2b10*/  FADD R211, RZ, R39 ;  /* 0x00000027ffd37221 */ /* 0x000fc20000000000 */
[----:B------:R-:W-:Y:S01]  /*2b20*/  FADD R210, RZ, R40 ;  /* 0x00000028ffd27221 */ /* 0x000fe20000000000 */
[----:B------:R0:W-:Y:S01]  /*2b30*/  STL [R1+0x4], R227 ;  /* 0x000004e301007387 */ /* 0x0001e20000100800 */
        /* <DEDUP_REMOVED lines=93> */
[----:B------:R-:W-:Y:S01]  /*3110*/  UMOV UR6, URZ ;  /* 0x0000003f00067c82 */ /* 0x000fe20008000000 */
[----:B0-----:R-:W-:-:S05]  /*3120*/  FADD R227, RZ, R130 ;  /* 0x00000082ffe37221 */ /* 0x001fca0000000000 */
[----:B------:R0:W-:Y:S02]  /*3130*/  STL [R1+0x20], R227 ;  /* 0x000020e301007387 */ /* 0x0001e40000100800 */
        /* <DEDUP_REMOVED lines=42> */
.L_x_26:
[----:B------:R-:W-:-:S04]  /*33e0*/  UIADD3 UR19, UR5, 0x1, URZ ;  /* 0x0000000105137890 */ /* 0x000fc8000fffe03f */
[----:B------:R-:W-:-:S04]  /*33f0*/  UISETP.NE.AND UP0, UPT, UR19, 0xb, UPT ;  /* 0x0000000b1300788c */ /* 0x000fc8000bf05270 */
[----:B------:R-:W-:Y:S02]  /*3400*/  USEL UR8, URZ, 0x1, UP0 ;  /* 0x000000013f087887 */ /* 0x000fe40008000000 */
[----:B------:R-:W-:Y:S02]  /*3410*/  USEL UR19, UR19, URZ, UP0 ;  /* 0x0000003f13137287 */ /* 0x000fe40008000000 */
[----:B------:R-:W-:-:S06]  /*3420*/  ULOP3.LUT UR8, UR4, UR8, URZ, 0x3c, !UPT ;  /* 0x0000000804087292 */ /* 0x000fcc000f8e3c3f */
[----:B0-----:R-:W-:Y:S01]  /*3430*/  IMAD.U32 R227, RZ, RZ, UR8 ;  /* 0x00000008ffe37e24 */ /* 0x001fe2000f8e00ff */
[----:B------:R-:W-:-:S06]  /*3440*/  UMOV UR8, 0x1 ;  /* 0x0000000100087882 */ /* 0x000fcc0000000000 */
.L_x_21:
[----:B------:R-:W-:-:S06]  /*3450*/  UISETP.GE.AND UP0, UPT, UR16, 0x1, UPT ;  /* 0x000000011000788c */ /* 0x000fcc000bf06270 */
[----:B------:R-:W-:-:S13]  /*3460*/  PLOP3.LUT P0, PT, PT, PT, UP0, 0x80, 0x0 ;  /* 0x000000000000781c */ /* 0x000fda0003f0f008 */
[----:B------:R-:W-:Y:S05]  /*3470*/  @!P0 BRA `(.L_x_27) ;  /* 0x0000001000a48947 */ /* 0x000fea0003800000 */
[----:B------:R-:W-:Y:S01]  /*3480*/  IMAD.U32 R228, RZ, RZ, UR16 ;  /* 0x00000010ffe47e24 */ /* 0x000fe2000f8e00ff */
[----:B------:R-:W-:Y:S01]  /*3490*/  UMOV UR26, UR5 ;  /* 0x00000005001a7c82 */ /* 0x000fe20008000000 */
[----:B------:R-:W-:-:S05]  /*34a0*/  ULDC UR32, c[0x0][0x50c] ;  /* 0x0001430000207ab9 */ /* 0x000fca0000000800 */
.L_x_35:
[----:B------:R-:W-:-:S06]  /*34b0*/  UISETP.NE.AND UP0, UPT, UR27, 0x3, UPT ;  /* 0x000000031b00788c */ /* 0x000fcc000bf05270 */
[----:B------:R-:W-:-:S13]  /*34c0*/  PLOP3.LUT P1, PT, PT, PT, UP0, 0x80, 0x0 ;  /* 0x000000000000781c */ /* 0x000fda0003f2f008 */
[----:B-1---5:R-:W-:Y:S05]  /*34d0*/  @!P1 BRA `(.L_x_28) ;  /* 0x0000000000049947 */ /* 0x022fea0003800000 */
[----:B------:R-:W-:Y:S01]  /*34e0*/  BPT.TRAP 0x1 ;  /* 0x000000040000795c */ /* 0x000fe20000300000 */
.L_x_28:
[----:B------:R-:W-:Y:S01]  /*34f0*/  ULEA UR9, UR19, UR12, 0x3 ;  /* 0x0000000c13097291 */ /* 0x000fe2000f8e183f */
[----:B------:R-:W-:-:S08]  /*3500*/  SHF.L.U32 R229, R227, 0x1f, RZ ;  /* 0x0000001fe3e57819 */ /* 0x000fd000000006ff */
[----:B------:R0:W1:Y:S01]  /*3510*/  SYNCS.PHASECHK.TRANS64.TRYWAIT P0, [UR9], R229 ;  /* 0x000000e5ff0075a7 */ /* 0x0000620008000149 */
[----:B------:R-:W-:Y:S05]  /*3520*/  @!P1 BRA `(.L_x_29) ;  /* 0x0000000000049947 */ /* 0x000fea0003800000 */
[----:B------:R-:W-:Y:S01]  /*3530*/  BPT.TRAP 0x1 ;  /* 0x000000040000795c */ /* 0x000fe20000300000 */
.L_x_29:
[----:B-1----:R-:W-:Y:S05]  /*3540*/  @P0 BRA `(.L_x_30) ;  /* 0x0000000000080947 */ /* 0x002fea0003800000 */
[----:B------:R-:W1:Y:S02]  /*3550*/  SYNCS.PHASECHK.TRANS64.TRYWAIT P0, [UR9], R229 ;  /* 0x000000e5ff0075a7 */ /* 0x000e640008000149 */
[----:B-1----:R-:W-:Y:S05]  /*3560*/  @!P0 BRA `(.L_x_31) ;  /* 0x000000d000d48947 */ /* 0x002fea0003800000 */
.L_x_30:
[----:B------:R-:W-:Y:S01]  /*3570*/  UIADD3 UR9, UR12, 0x180, URZ ;  /* 0x000001800c097890 */ /* 0x000fe2000fffe03f */
[----:B------:R-:W-:Y:S01]  /*3580*/  WARPGROUP.ARRIVE ;  /* 0x00000000000079c5 */ /* 0x000fe20000000000 */
[----:B------:R-:W-:Y:S02]  /*3590*/  UIADD3 UR10, UR12, 0xb180, URZ ;  /* 0x0000b1800c0a7890 */ /* 0x000fe4000fffe03f */
[----:B------:R-:W-:Y:S02]  /*35a0*/  UISETP.NE.AND UP0, UPT, UR7, URZ, UPT ;  /* 0x0000003f0700728c */ /* 0x000fe4000bf05270 */
[----:B------:R-:W-:Y:S02]  /*35b0*/  USHF.R.U32.HI UR9, URZ, 0x4, UR9 ;  /* 0x000000043f097899 */ /* 0x000fe40008011609 */
[----:B------:R-:W-:Y:S02]  /*35c0*/  USHF.R.U32.HI UR10, URZ, 0x4, UR10 ;  /* 0x000000043f0a7899 */ /* 0x000fe4000801160a */
[----:B------:R-:W-:-:S02]  /*35d0*/  USEL UR8, UR8, URZ, !UP0 ;  /* 0x0000003f08087287 */ /* 0x000fc4000c000000 */
[----:B------:R-:W-:Y:S02]  /*35e0*/  ULOP3.LUT UR9, UR9, 0x3fff, URZ, 0xc0, !UPT ;  /* 0x00003fff09097892 */ /* 0x000fe4000f8ec03f */
[----:B------:R-:W-:Y:S02]  /*35f0*/  ULOP3.LUT UR10, UR10, 0x3fff, URZ, 0xc0, !UPT ;  /* 0x00003fff0a0a7892 */ /* 0x000fe4000f8ec03f */
[----:B------:R-:W-:Y:S02]  /*3600*/  UISETP.NE.U32.AND UP0, UPT, UR8, URZ, UPT ;  /* 0x0000003f0800728c */ /* 0x000fe4000bf05070 */
[----:B------:R-:W-:Y:S02]  /*3610*/  ULOP3.LUT UR8, UR9, 0x10000, URZ, 0xfc, !UPT ;  /* 0x0001000009087892 */ /* 0x000fe4000f8efc3f */
[----:B------:R-:W-:Y:S02]  /*3620*/  ULOP3.LUT UR10, UR10, 0x10000, URZ, 0xfc, !UPT ;  /* 0x000100000a0a7892 */ /* 0x000fe4000f8efc3f */
[----:B------:R-:W-:-:S02]  /*3630*/  ULEA UR8, UR19, UR8, 0x8 ;  /* 0x0000000813087291 */ /* 0x000fc4000f8e403f */
[----:B------:R-:W-:Y:S01]  /*3640*/  ULEA UR10, UR19, UR10, 0xa ;  /* 0x0000000a130a7291 */ /* 0x000fe2000f8e503f */
[----:B------:R-:W-:Y:S01]  /*3650*/  UMOV UR9, 0x80000020 ;  /* 0x8000002000097882 */ /* 0x000fe20000000000 */
[----:B------:R-:W-:Y:S01]  /*3660*/  UMOV UR11, 0x80000020 ;  /* 0x80000020000b7882 */ /* 0x000fe20000000000 */
[----:B------:R-:W-:-:S06]  /*3670*/  UIADD3 UR6, UR6, 0x2, URZ ;  /* 0x0000000206067890 */ /* 0x000fcc000fffe03f */
[----:B------:R-:W-:Y:S01]  /*3680*/  QGMMA.64x256x32.F32.E5M2.E5M2 R24, gdesc[UR8], R24, UP0 ;  /* 0x03e00000081879f3 */ /* 0x000fe2000bf03818 */
[----:B------:R-:W-:Y:S02]  /*3690*/  UIADD3 UR8, UR8, 0x2, URZ ;  /* 0x0000000208087890 */ /* 0x000fe4000fffe03f */
[----:B------:R-:W-:Y:S01]  /*36a0*/  UIADD3 UR10, UR10, 0x2, URZ ;  /* 0x000000020a0a7890 */ /* 0x000fe2000fffe03f */
[----:B------:R-:W-:Y:S01]  /*36b0*/  UMOV UR9, 0x80000020 ;  /* 0x8000002000097882 */ /* 0x000fe20000000000 */
[----:B------:R-:W-:Y:S01]  /*36c0*/  UMOV UR11, 0x80000020 ;  /* 0x80000020000b7882 */ /* 0x000fe20000000000 */
[----:B------:R-:W-:-:S04]  /*36d0*/  UISETP.NE.AND UP0, UPT, UR6, UR32, UPT ;  /* 0x000000200600728c */ /* 0x000fc8000bf05270 */
[----:B------:R-:W-:-:S06]  /*36e0*/  USEL UR7, URZ, 0x1, UP0 ;  /* 0x000000013f077887 */ /* 0x000fcc0008000000 */
[----:B------:R-:W-:-:S12]  /*36f0*/  ISETP.NE.AND P0, PT, RZ, UR7, PT ;  /* 0x00000007ff007c0c */ /* 0x000fd8000bf05270 */
[----:B------:R-:W-:Y:S03]  /*3700*/  QGMMA.64x256x32.F32.E5M2.E5M2 R24, gdesc[UR8], R24, gsb0 ;  /* 0x03e00000081879f3 */ /* 0x000fe60008003818 */
[----:B------:R-:W-:Y:S02]  /*3710*/  WARPGROUP.DEPBAR.LE gsb0, 0x1 ;  /* 0x00008000000079c5 */ /* 0x000fe40000010100 */
[----:B------:R-:W-:Y:S05]  /*3720*/  @!P0 BRA `(.L_x_32) ;  /* 0x0000000c00808947 */ /* 0x000fea0003800000 */
[----:B------:R-:W-:Y:S02]  /*3730*/  WARPGROUP.DEPBAR.LE gsb0, 0x0 ;  /* 0x00008000000079c5 */ /* 0x000fe40000010000 */
[----:B------:R-:W-:-:S01]  /*3740*/  FADD R226, R24, R226 ;  /* 0x000000e218e27221 */ /* 0x000fc20000000000 */
[----:B------:R-:W-:Y:S01]  /*3750*/  FADD R225, R25, R225 ;  /* 0x000000e119e17221 */ /* 0x000fe20000000000 */
[----:B------:R1:W-:Y:S01]  /*3760*/  STL [R1+0xa4], R227 ;  /* 0x0000a4e301007387 */ /* 0x0003e20000100800 */
[----:B------:R-:W-:-:S01]  /*3770*/  FADD R224, R26, R224 ;  /* 0x000000e01ae07221 */ /* 0x000fc20000000000 */
[----:B------:R-:W-:Y:S01]  /*3780*/  FADD R223, R27, R223 ;  /* 0x000000df1bdf7221 */ /* 0x000fe20000000000 */
[----:B------:R-:W-:-:S01]  /*3790*/  FADD R222, R28, R222 ;  /* 0x000000de1cde7221 */ /* 0x000fc20000000000 */
[----:B------:R-:W-:Y:S01]  /*37a0*/  FADD R221, R29, R221 ;  /* 0x000000dd1ddd7221 */ /* 0x000fe20000000000 */
[----:B-1----:R-:W3:Y:S04]  /*37b0*/  LDL.LU R227, [R1+0x30] ;  /* 0x0000300001e37983 */ /* 0x002ee80000300800 */
[----:B------:R1:W-:Y:S01]  /*37c0*/  STL [R1+0xa8], R226 ;  /* 0x0000a8e201007387 */ /* 0x0003e20000100800 */
[----:B------:R-:W-:-:S01]  /*37d0*/  FADD R220, R30, R220 ;  /* 0x000000dc1edc7221 */ /* 0x000fc20000000000 */
[----:B------:R-:W-:-:S02]  /*37e0*/  FADD R219, R31, R219 ;  /* 0x000000db1fdb7221 */ /* 0x000fc40000000000 */
[----:B-1----:R-:W4:Y:S04]  /*37f0*/  LDL.LU R226, [R1+0x2c] ;  /* 0x00002c0001e27983 */ /* 0x002f280000300800 */
[----:B------:R1:W-:Y:S01]  /*3800*/  STL [R1+0xac], R225 ;  /* 0x0000ace101007387 */ /* 0x0003e20000100800 */
[----:B------:R-:W-:-:S03]  /*3810*/  FADD R218, R32, R218 ;  /* 0x000000da20da7221 */ /* 0x000fc60000000000 */
[----:B-1----:R-:W2:Y:S04]  /*3820*/  LDL.LU R225, [R1+0x28] ;  /* 0x0000280001e17983 */ /* 0x002ea80000300800 */
        /* <DEDUP_REMOVED lines=9> */
[----:B------:R1:W-:Y:S04]  /*38c0*/  STL [R1+0xbc], R221 ;  /* 0x0000bcdd01007387 */ /* 0x0003e80000100800 */
        /* <DEDUP_REMOVED lines=12> */
[----:B-1----:R-:W2:Y:S01]  /*3990*/  LDL.LU R215, [R1] ;  /* 0x0000000001d77983 */ /* 0x002ea20000300800 */
[----:B------:R-:W-:-:S01]  /*39a0*/  FADD R214, R36, R214 ;  /* 0x000000d624d67221 */ /* 0x000fc20000000000 */
[----:B------:R-:W-:Y:S01]  /*39b0*/  FADD R213, R37, R213 ;  /* 0x000000d525d57221 */ /* 0x000fe20000000000 */
[----:B------:R-:W-:-:S01]  /*39c0*/  FADD R212, R38, R212 ;  /* 0x000000d426d47221 */ /* 0x000fc20000000000 */
[----:B------:R-:W-:Y:S01]  /*39d0*/  FADD R211, R39, R211 ;  /* 0x000000d327d37221 */ /* 0x000fe20000000000 */
[----:B------:R-:W-:-:S01]  /*39e0*/  FADD R210, R40, R210 ;  /* 0x000000d228d27221 */ /* 0x000fc20000000000 */
[----:B------:R-:W-:Y:S01]  /*39f0*/  STL [R1+0xd8], R214 ;  /* 0x0000d8d601007387 */ /* 0x000fe20000100800 */
        /* <DEDUP_REMOVED lines=11> */
[----:B------:R1:W-:Y:S01]  /*3ab0*/  STL [R1+0xe4], R211 ;  /* 0x0000e4d301007387 */ /* 0x0003e20000100800 */
[----:B------:R-:W-:-:S01]  /*3ac0*/  FADD R200, R50, R200 ;  /* 0x000000c832c87221 */ /* 0x000fc20000000000 */
[----:B------:R-:W-:Y:S01]  /*3ad0*/  FADD R199, R51, R199 ;  /* 0x000000c733c77221 */ /* 0x000fe20000000000 */
        /* <DEDUP_REMOVED lines=69> */
[----:B-----5:R-:W-:Y:S01]  /*3f30*/  FADD R0, R121, R0 ;  /* 0x0000000079007221 */ /* 0x020fe20000000000 */
[----:B---3--:R-:W-:-:S01]  /*3f40*/  FADD R227, R134, R227 ;  /* 0x000000e386e37221 */ /* 0x008fc20000000000 */
[----:B----4-:R-:W-:Y:S01]  /*3f50*/  FADD R226, R133, R226 ;  /* 0x000000e285e27221 */ /* 0x010fe20000000000 */
[----:B--2---:R-:W-:-:S01]  /*3f60*/  FADD R225, R132, R225 ;  /* 0x000000e184e17221 */ /* 0x004fc20000000000 */
        /* <DEDUP_REMOVED lines=9> */
[----:B------:R-:W-:-:S05]  /*4000*/  FADD R215, R122, R215 ;  /* 0x000000d77ad77221 */ /* 0x000fca0000000000 */
[----:B------:R2:W-:Y:S04]  /*4010*/  STL [R1], R215 ;  /* 0x000000d701007387 */ /* 0x0005e80000100800 */
[----:B------:R3:W-:Y:S04]  /*4020*/  STL [R1+0x4], R216 ;  /* 0x000004d801007387 */ /* 0x0007e80000100800 */
        /* <DEDUP_REMOVED lines=8> */
[----:B-1----:R-:W4:Y:S04]  /*40b0*/  LDL.LU R211, [R1+0x34] ;  /* 0x0000340001d37983 */ /* 0x002f280000300800 */
[----:B------:R1:W-:Y:S04]  /*40c0*/  STL [R1+0x28], R225 ;  /* 0x000028e101007387 */ /* 0x0003e80000100800 */
[----:B------:R-:W4:Y:S04]  /*40d0*/  LDL.LU R212, [R1+0x38] ;  /* 0x0000380001d47983 */ /* 0x000f280000300800 */
[----:B------:R1:W-:Y:S04]  /*40e0*/  STL [R1+0x2c], R226 ;  /* 0x00002ce201007387 */ /* 0x0003e80000100800 */
[----:B------:R-:W4:Y:S04]  /*40f0*/  LDL.LU R213, [R1+0x3c] ;  /* 0x00003c0001d57983 */ /* 0x000f280000300800 */
[----:B------:R1:W-:Y:S04]  /*4100*/  STL [R1+0x30], R227 ;  /* 0x000030e301007387 */ /* 0x0003e80000100800 */
[----:B------:R-:W4:Y:S04]  /*4110*/  LDL.LU R214, [R1+0x40] ;  /* 0x0000400001d67983 */ /* 0x000f280000300800 */
[----:B--2---:R-:W2:Y:S04]  /*4120*/  LDL.LU R215, [R1+0x44] ;  /* 0x0000440001d77983 */ /* 0x004ea80000300800 */
[----:B---3--:R-:W3:Y:S04]  /*4130*/  LDL.LU R216, [R1+0x48] ;  /* 0x0000480001d87983 */ /* 0x008ee80000300800 */
[----:B----4-:R-:W4:Y:S04]  /*4140*/  LDL.LU R217, [R1+0x4c] ;  /* 0x00004c0001d97983 */ /* 0x010f280000300800 */
[----:B0-----:R-:W4:Y:S04]  /*4150*/  LDL.LU R218, [R1+0x50] ;  /* 0x0000500001da7983 */ /* 0x001f280000300800 */
[----:B------:R-:W4:Y:S04]  /*4160*/  LDL.LU R219, [R1+0x54] ;  /* 0x0000540001db7983 */ /* 0x000f280000300800 */
[----:B------:R-:W4:Y:S04]  /*4170*/  LDL.LU R220, [R1+0x58] ;  /* 0x0000580001dc7983 */ /* 0x000f280000300800 */
[----:B------:R-:W4:Y:S04]  /*4180*/  LDL.LU R221, [R1+0x5c] ;  /* 0x00005c0001dd7983 */ /* 0x000f280000300800 */
[----:B------:R-:W4:Y:S04]  /*4190*/  LDL.LU R222, [R1+0x60] ;  /* 0x0000600001de7983 */ /* 0x000f280000300800 */
[----:B------:R-:W4:Y:S04]  /*41a0*/  LDL.LU R223, [R1+0x64] ;  /* 0x0000640001df7983 */ /* 0x000f280000300800 */
[----:B------:R-:W4:Y:S04]  /*41b0*/  LDL.LU R224, [R1+0x68] ;  /* 0x0000680001e07983 */ /* 0x000f280000300800 */
[----:B-1----:R-:W4:Y:S04]  /*41c0*/  LDL.LU R225, [R1+0x6c] ;  /* 0x00006c0001e17983 */ /* 0x002f280000300800 */
[----:B------:R-:W4:Y:S04]  /*41d0*/  LDL.LU R226, [R1+0x70] ;  /* 0x0000700001e27983 */ /* 0x000f280000300800 */
[----:B------:R-:W4:Y:S01]  /*41e0*/  LDL.LU R227, [R1+0x74] ;  /* 0x0000740001e37983 */ /* 0x000f220000300800 */
[----:B------:R-:W-:-:S05]  /*41f0*/  FADD R211, R135, R211 ;  /* 0x000000d387d37221 */ /* 0x000fca0000000000 */
[----:B------:R0:W-:Y:S01]  /*4200*/  STL [R1+0x34], R211 ;  /* 0x000034d301007387 */ /* 0x0001e20000100800 */
[----:B------:R-:W-:-:S03]  /*4210*/  FADD R212, R136, R212 ;  /* 0x000000d488d47221 */ /* 0x000fc60000000000 */
[----:B0-----:R1:W5:Y:S01]  /*4220*/  LDL.LU R211, [R1+0xe4] ;  /* 0x0000e40001d37983 */ /* 0x0013620000300800 */
[----:B------:R-:W-:-:S03]  /*4230*/  FADD R213, R137, R213 ;  /* 0x000000d589d57221 */ /* 0x000fc60000000000 */
[----:B------:R0:W-:Y:S01]  /*4240*/  STL [R1+0x38], R212 ;  /* 0x000038d401007387 */ /* 0x0001e20000100800 */
[----:B------:R-:W-:-:S01]  /*4250*/  FADD R214, R138, R214 ;  /* 0x000000d68ad67221 */ /* 0x000fc20000000000 */
[----:B--2---:R-:W-:Y:S02]  /*4260*/  FADD R215, R139, R215 ;  /* 0x000000d78bd77221 */ /* 0x004fe40000000000 */
[----:B0-----:R1:W5:Y:S01]  /*4270*/  LDL.LU R212, [R1+0xe0] ;  /* 0x0000e00001d47983 */ /* 0x0013620000300800 */
[----:B---3--:R-:W-:-:S03]  /*4280*/  FADD R216, R140, R216 ;  /* 0x000000d88cd87221 */ /* 0x008fc60000000000 */
[----:B------:R0:W-:Y:S01]  /*4290*/  STL [R1+0x3c], R213 ;  /* 0x00003cd501007387 */ /* 0x0001e20000100800 */
[----:B----4-:R-:W-:-:S03]  /*42a0*/  FADD R217, R141, R217 ;  /* 0x000000d98dd97221 */ /* 0x010fc60000000000 */
[----:B0-----:R1:W5:Y:S01]  /*42b0*/  LDL.LU R213, [R1+0xdc] ;  /* 0x0000dc0001d57983 */ /* 0x0013620000300800 */
[----:B------:R-:W-:-:S03]  /*42c0*/  FADD R218, R142, R218 ;  /* 0x000000da8eda7221 */ /* 0x000fc60000000000 */
[----:B------:R0:W-:Y:S01]  /*42d0*/  STL [R1+0x40], R214 ;  /* 0x000040d601007387 */ /* 0x0001e20000100800 */
[----:B------:R-:W-:-:S01]  /*42e0*/  FADD R219, R143, R219 ;  /* 0x000000db8fdb7221 */ /* 0x000fc20000000000 */
[----:B------:R-:W-:Y:S02]  /*42f0*/  FADD R220, R144, R220 ;  /* 0x000000dc90dc7221 */ /* 0x000fe40000000000 */
[----:B0-----:R1:W5:Y:S04]  /*4300*/  LDL.LU R214, [R1+0xd8] ;  /* 0x0000d80001d67983 */ /* 0x0013680000300800 */
[----:B------:R0:W-:Y:S01]  /*4310*/  STL [R1+0x44], R215 ;  /* 0x000044d701007387 */ /* 0x0001e20000100800 */
[----:B------:R-:W-:-:S01]  /*4320*/  FADD R221, R145, R221 ;  /* 0x000000dd91dd7221 */ /* 0x000fc20000000000 */
[----:B------:R-:W-:-:S02]  /*4330*/  FADD R222, R146, R222 ;  /* 0x000000de92de7221 */ /* 0x000fc40000000000 */
[----:B0-----:R1:W5:Y:S04]  /*4340*/  LDL.LU R215, [R1+0xd4] ;  /* 0x0000d40001d77983 */ /* 0x0013680000300800 */
[----:B------:R0:W-:Y:S01]  /*4350*/  STL [R1+0x48], R216 ;  /* 0x000048d801007387 */ /* 0x0001e20000100800 */
[----:B------:R-:W-:-:S03]  /*4360*/  FADD R223, R147, R223 ;  /* 0x000000df93df7221 */ /* 0x000fc60000000000 */
        /* <DEDUP_REMOVED lines=13> */
[----:B------:R0:W-:Y:S04]  /*4440*/  STL [R1+0x5c], R221 ;  /* 0x00005cdd01007387 */ /* 0x0001e80000100800 */
        /* <DEDUP_REMOVED lines=12> */
[----:B0-----:R1:W5:Y:S01]  /*4510*/  LDL.LU R227, [R1+0xa4] ;  /* 0x0000a40001e37983 */ /* 0x0013620000300800 */
[----:B------:R-:W-:-:S05]  /*4520*/  UMOV UR6, URZ ;  /* 0x0000003f00067c82 */ /* 0x000fca0008000000 */
.L_x_32:
[----:B------:R-:W-:Y:S05]  /*4530*/  @!P1 BRA `(.L_x_33) ;  /* 0x0000000000049947 */ /* 0x000fea0003800000 */
[----:B------:R-:W-:Y:S01]  /*4540*/  BPT.TRAP 0x1 ;  /* 0x000000040000795c */ /* 0x000fe20000300000 */
.L_x_33:
[----:B------:R3:W-:Y:S04]  /*4550*/  STL [R1+0xa8], R2 ;  /* 0x0000a80201007387 */ /* 0x0007e80000100800 */
[----:B---3--:R-:W3:Y:S04]  /*4560*/  LDL R2, [R1+0x78] ;  /* 0x0000780001027983 */ /* 0x008ee80000100800 */
[----:B-----5:R4:W-:Y:S04]  /*4570*/  STL [R1+0xa4], R0 ;  /* 0x0000a40001007387 */ /* 0x0209e80000100800 */
[----:B----4-:R-:W4:Y:S01]  /*4580*/  LDL R0, [R1+0x80] ;  /* 0x0000800001007983 */ /* 0x010f220000100800 */
[----:B0-----:R-:W-:Y:S01]  /*4590*/  IMAD.U32 R229, RZ, RZ, UR26 ;  /* 0x0000001affe57e24 */ /* 0x001fe2000f8e00ff */
[----:B---3--:R-:W-:-:S02]  /*45a0*/  ISETP.NE.AND P0, PT, R2, RZ, PT ;  /* 0x000000ff0200720c */ /* 0x008fc40003f05270 */
[----:B------:R0:W5:Y:S11]  /*45b0*/  LDL.LU R2, [R1+0xa8] ;  /* 0x0000a80001027983 */ /* 0x0001760000300800 */
[----:B------:R-:W-:-:S05]  /*45c0*/  @P0 LEA R229, R229, UR12, 0x3 ;  /* 0x0000000ce5e50c11 */ /* 0x000fca000f8e18ff */
[----:B------:R-:W-:-:S05]  /*45d0*/  @P0 VIADD R229, R229, 0x58 ;  /* 0x00000058e5e50836 */ /* 0x000fca0000000000 */
[----:B----4-:R-:W-:Y:S02]  /*45e0*/  @P0 PRMT R229, R0, 0x654, R229 ;  /* 0x0000065400e50816 */ /* 0x010fe400000000e5 */
[----:B------:R0:W5:Y:S01]  /*45f0*/  LDL.LU R0, [R1+0xa4] ;  /* 0x0000a40001007983 */ /* 0x0001620000300800 */
[----:B------:R-:W-:Y:S01]  /*4600*/  UISETP.GT.U32.AND UP0, UPT, UR13, 0x1, UPT ;  /* 0x000000010d00788c */ /* 0x000fe2000bf04070 */
[----:B------:R0:W-:Y:S05]  /*4610*/  @P0 SYNCS.ARRIVE.TRANS64.RED.A1T0 RZ, [R229+URZ], RZ ;  /* 0x000000ffe5ff09a7 */ /* 0x0001ea000810043f */
[----:B------:R-:W-:-:S13]  /*4620*/  PLOP3.LUT P0, PT, PT, PT, UP0, 0x80, 0x0 ;  /* 0x000000000000781c */ /* 0x000fda0003f0f008 */
[----:B0-----:R-:W-:Y:S05]  /*4630*/  @P0 BRA `(.L_x_34) ;  /* 0x0000000000040947 */ /* 0x001fea0003800000 */
[----:B------:R-:W-:Y:S01]  /*4640*/  BPT.TRAP 0x1 ;  /* 0x000000040000795c */ /* 0x000fe20000300000 */
.L_x_34:
[----:B------:R-:W-:Y:S01]  /*4650*/  UIADD3 UR19, UR19, 0x1, URZ ;  /* 0x0000000113137890 */ /* 0x000fe2000fffe03f */
[C---:B------:R-:W-:Y:S01]  /*4660*/  ISETP.GT.AND P0, PT, R228.reuse, 0x1, PT ;  /* 0x00000001e400780c */ /* 0x040fe20003f04270 */
[----:B------:R-:W-:Y:S01]  /*4670*/  UIADD3 UR26, UR26, 0x1, URZ ;  /* 0x000000011a1a7890 */ /* 0x000fe2000fffe03f */
[----:B------:R-:W-:Y:S01]  /*4680*/  VIADD R228, R228, 0xffffffff ;  /* 0xffffffffe4e47836 */ /* 0x000fe20000000000 */
[----:B------:R-:W-:Y:S02]  /*4690*/  UISETP.NE.AND UP0, UPT, UR19, 0xb, UPT ;  /* 0x0000000b1300788c */ /* 0x000fe4000bf05270 */
[----:B------:R-:W-:Y:S02]  /*46a0*/  UISETP.NE.AND UP1, UPT, UR26, 0xb, UPT ;  /* 0x0000000b1a00788c */ /* 0x000fe4000bf25270 */
[----:B------:R-:W-:Y:S02]  /*46b0*/  USEL UR8, URZ, 0x1, UP0 ;  /* 0x000000013f087887 */ /* 0x000fe40008000000 */
[----:B------:R-:W-:-:S02]  /*46c0*/  USEL UR19, UR19, URZ, UP0 ;  /* 0x0000003f13137287 */ /* 0x000fc40008000000 */
[----:B------:R-:W-:Y:S02]  /*46d0*/  USEL UR26, UR26, URZ, UP1 ;  /* 0x0000003f1a1a7287 */ /* 0x000fe40008800000 */
[----:B------:R-:W-:Y:S01]  /*46e0*/  LOP3.LUT R227, R227, UR8, RZ, 0x3c, !PT ;  /* 0x00000008e3e37c12 */ /* 0x000fe2000f8e3cff */
[----:B------:R-:W-:Y:S01]  /*46f0*/  UMOV UR8, 0x1 ;  /* 0x0000000100087882 */ /* 0x000fe20000000000 */
[----:B------:R-:W-:Y:S08]  /*4700*/  @P0 BRA `(.L_x_35) ;  /* 0xffffffec00680947 */ /* 0x000ff0000383ffff */
.L_x_27:
[----:B------:R-:W-:-:S04]  /*4710*/  UISETP.NE.AND UP0, UPT, UR6, URZ, UPT ;  /* 0x0000003f0600728c */ /* 0x000fc8000bf05270 */
[----:B------:R-:W-:-:S06]  /*4720*/  USEL UR6, URZ, 0x1, !UP0 ;  /* 0x000000013f067887 */ /* 0x000fcc000c000000 */
[----:B------:R-:W-:-:S13]  /*4730*/  ISETP.NE.AND P0, PT, RZ, UR6, PT ;  /* 0x00000006ff007c0c */ /* 0x000fda000bf05270 */
[----:B------:R-:W-:Y:S05]  /*4740*/  @!P0 BRA `(.L_x_36) ;  /* 0x0000000c00dc8947 */ /* 0x000fea0003800000 */
[----:B------:R-:W3:Y:S04]  /*4750*/  LDL.LU R227, [R1+0x74] ;  /* 0x0000740001e37983 */ /* 0x000ee80000300800 */
[----:B---3--:R0:W-:Y:S04]  /*4760*/  STL [R1+0xa4], R227 ;  /* 0x0000a4e301007387 */ /* 0x0081e80000100800 */
[----:B0-----:R-:W3:Y:S04]  /*4770*/  LDL.LU R227, [R1+0x70] ;  /* 0x0000700001e37983 */ /* 0x001ee80000300800 */
        /* <DEDUP_REMOVED lines=55> */
[----:B0-----:R-:W3:Y:S01]  /*4af0*/  LDL.LU R227, [R1] ;  /* 0x0000000001e37983 */ /* 0x001ee20000300800 */
[----:B------:R-:W-:-:S02]  /*4b00*/  WARPGROUP.DEPBAR.LE gsb0, 0x0 ;  /* 0x00008000000079c5 */ /* 0x000fc40000010000 */
[----:B------:R-:W-:Y:S01]  /*4b10*/  FADD R226, R24, R226 ;  /* 0x000000e218e27221 */ /* 0x000fe20000000000 */
        /* <DEDUP_REMOVED lines=95> */
[----:B-----5:R-:W-:Y:S01]  /*5110*/  FADD R2, R120, R2 ;  /* 0x0000000278027221 */ /* 0x020fe20000000000 */
[----:B------:R-:W-:Y:S01]  /*5120*/  FADD R0, R121, R0 ;  /* 0x0000000079007221 */ /* 0x000fe20000000000 */
[----:B---3--:R-:W-:-:S05]  /*5130*/  FADD R227, R122, R227 ;  /* 0x000000e37ae37221 */ /* 0x008fca0000000000 */
[----:B------:R0:W-:Y:S04]  /*5140*/  STL [R1], R227 ;  /* 0x000000e301007387 */ /* 0x0001e80000100800 */
[----:B0-----:R-:W3:Y:S02]  /*5150*/  LDL.LU R227, [R1+0x114] ;  /* 0x0001140001e37983 */ /* 0x001ee40000300800 */
[----:B---3--:R-:W-:-:S05]  /*5160*/  FADD R227, R123, R227 ;  /* 0x000000e37be37221 */ /* 0x008fca0000000000 */
[----:B------:R0:W-:Y:S04]  /*5170*/  STL [R1+0x4], R227 ;  /* 0x000004e301007387 */ /* 0x0001e80000100800 */
        /* <DEDUP_REMOVED lines=83> */
[----:B------:R0:W-:Y:S02]  /*56b0*/  STL [R1+0x74], R227 ;  /* 0x000074e301007387 */ /* 0x0001e40000100800 */
.L_x_36:
[----:B0-----:R-:W-:-:S04]  /*56c0*/  IMAD.U32 R227, RZ, RZ, UR31 ;  /* 0x0000001fffe37e24 */ /* 0x001fc8000f8e00ff */
[----:B------:R0:W-:Y:S01]  /*56d0*/  SYNCS.ARRIVE.TRANS64.A1T0 RZ, [R227+UR29], RZ ;  /* 0x000000ffe3ff79a7 */ /* 0x0001e2000810001d */
[----:B------:R-:W-:Y:S02]  /*56e0*/  WARPGROUP.DEPBAR.LE gsb0, 0x0 ;  /* 0x00008000000079c5 */ /* 0x000fe40000010000 */
[----:B------:R-:W3:Y:S02]  /*56f0*/  LDC R24, c[0x0][0x28c] ;  /* 0x0000a300ff187b82 */ /* 0x000ee40000000800 */
[----:B---3--:R-:W-:-:S13]  /*5700*/  ISETP.GE.AND P0, PT, R24, 0x1, PT ;  /* 0x000000011800780c */ /* 0x008fda0003f06270 */
[----:B0-----:R-:W-:Y:S05]  /*5710*/  @!P0 BRA `(.L_x_37) ;  /* 0x0000000000608947 */ /* 0x001fea0003800000 */
[----:B------:R-:W-:-:S06]  /*5720*/  UISETP.NE.AND UP0, UPT, UR27, 0x3, UPT ;  /* 0x000000031b00788c */ /* 0x000fcc000bf05270 */
[----:B------:R-:W-:-:S13]  /*5730*/  PLOP3.LUT P0, PT, PT, PT, UP0, 0x80, 0x0 ;  /* 0x000000000000781c */ /* 0x000fda0003f0f008 */
[----:B------:R-:W-:Y:S05]  /*5740*/  @!P0 BRA `(.L_x_38) ;  /* 0x0000000000048947 */ /* 0x000fea0003800000 */
[----:B------:R-:W-:Y:S01]  /*5750*/  BPT.TRAP 0x1 ;  /* 0x000000040000795c */ /* 0x000fe20000300000 */
.L_x_38:
[----:B-----5:R0:W-:Y:S04]  /*5760*/  STL [R1+0xa4], R0 ;  /* 0x0000a40001007387 */ /* 0x0201e80000100800 */
[----:B------:R-:W3:Y:S04]  /*5770*/  LDL R227, [R1+0x80] ;  /* 0x0000800001e37983 */ /* 0x000ee80000100800 */
[----:B0-----:R-:W4:Y:S02]  /*5780*/  LDL R0, [R1+0x78] ;  /* 0x0000780001007983 */ /* 0x001f240000100800 */
[----:B----4-:R-:W-:-:S02]  /*5790*/  ISETP.NE.AND P0, PT, R0, RZ, PT ;  /* 0x000000ff0000720c */ /* 0x010fc40003f05270 */
[----:B------:R0:W5:Y:S11]  /*57a0*/  LDL.LU R0, [R1+0xa4] ;  /* 0x0000a40001007983 */ /* 0x0001760000300800 */
[----:B------:R-:W-:-:S05]  /*57b0*/  VOTEU.ANY UP0, P0 ;  /* 0x00000000003f7886 */ /* 0x000fca0000000100 */
[----:B------:R-:W-:-:S06]  /*57c0*/  @UP0 UIADD3 UR6, UR16, UR5, URZ ;  /* 0x0000000510060290 */ /* 0x000fcc000fffe03f */
[----:B------:R-:W-:-:S04]  /*57d0*/  IMAD.U32 R24, RZ, RZ, UR6 ;  /* 0x00000006ff187e24 */ /* 0x000fc8000f8e00ff */
[----:B------:R-:W-:-:S04]  /*57e0*/  @P0 IMAD.WIDE.U32 R24, R24, -0x45d1745d, RZ ;  /* 0xba2e8ba318180825 */ /* 0x000fc800078e00ff */
[----:B------:R-:W-:Y:S01]  /*57f0*/  IMAD.U32 R27, RZ, RZ, UR6 ;  /* 0x00000006ff1b7e24 */ /* 0x000fe2000f8e00ff */
[----:B------:R-:W-:-:S05]  /*5800*/  @P0 SHF.R.U32.HI R24, RZ, 0x3, R25 ;  /* 0x00000003ff180819 */ /* 0x000fca0000011619 */
[----:B------:R-:W-:-:S05]  /*5810*/  @P0 IMAD R24, R24, -0xb, R27 ;  /* 0xfffffff518180824 */ /* 0x000fca00078e021b */
[----:B------:R-:W-:Y:S01]  /*5820*/  @P0 LEA R24, R24, UR12, 0x3 ;  /* 0x0000000c18180c11 */ /* 0x000fe2000f8e18ff */
[----:B------:R-:W-:-:S04]  /*5830*/  UISETP.GT.U32.AND UP0, UPT, UR13, 0x1, UPT ;  /* 0x000000010d00788c */ /* 0x000fc8000bf04070 */
[----:B------:R-:W-:-:S05]  /*5840*/  @P0 VIADD R24, R24, 0x58 ;  /* 0x0000005818180836 */ /* 0x000fca0000000000 */
[----:B---3--:R-:W-:-:S04]  /*5850*/  @P0 PRMT R24, R227, 0x654, R24 ;  /* 0x00000654e3180816 */ /* 0x008fc80000000018 */
[----:B------:R0:W-:Y:S01]  /*5860*/  @P0 SYNCS.ARRIVE.TRANS64.RED.A1T0 RZ, [R24+URZ], RZ ;  /* 0x000000ff18ff09a7 */ /* 0x0001e2000810043f */
[----:B------:R-:W-:-:S13]  /*5870*/  PLOP3.LUT P0, PT, PT, PT, UP0, 0x80, 0x0 ;  /* 0x000000000000781c */ /* 0x000fda0003f0f008 */
[----:B0-----:R-:W-:Y:S05]  /*5880*/  @P0 BRA `(.L_x_37) ;  /* 0x0000000000040947 */ /* 0x001fea0003800000 */
[----:B------:R-:W-:Y:S01]  /*5890*/  BPT.TRAP 0x1 ;  /* 0x000000040000795c */ /* 0x000fe20000300000 */
.L_x_37:
[----:B------:R-:W0:Y:S01]  /*58a0*/  S2R R25, SR_TID.X ;  /* 0x0000000000197919 */ /* 0x000e220000002100 */
[----:B------:R-:W-:Y:S01]  /*58b0*/  IMAD.U32 R24, RZ, RZ, UR30 ;  /* 0x0000001eff187e24 */ /* 0x000fe2000f8e00ff */
[----:B------:R-:W-:Y:S01]  /*58c0*/  UIADD3 UR5, UR28, UR5, URZ ;  /* 0x000000051c057290 */ /* 0x000fe2000fffe03f */
[----:B------:R-:W3:Y:S01]  /*58d0*/  LDC R35, c[0x0][0x288] ;  /* 0x0000a200ff237b82 */ /* 0x000ee20000000800 */
[----:B------:R-:W-:Y:S02]  /*58e0*/  UISETP.GE.U32.AND UP1, UPT, UR28, 0xb, UPT ;  /* 0x0000000b1c00788c */ /* 0x000fe4000bf26070 */
[----:B------:R-:W-:Y:S01]  /*58f0*/  SHF.L.U32 R24, R24, 0x1f, RZ ;  /* 0x0000001f18187819 */ /* 0x000fe200000006ff */
[----:B------:R-:W-:Y:S02]  /*5900*/  UISETP.GT.U32.AND UP0, UPT, UR5, 0xa, UPT ;  /* 0x0000000a0500788c */ /* 0x000fe4000bf04070 */
[----:B------:R-:W-:Y:S01]  /*5910*/  UIMAD.WIDE.U32 UR6, UR5, -0x45d1745d, URZ ;  /* 0xba2e8ba3050678a5 */ /* 0x000fe2000f8e003f */
[----:B------:R-:W4:Y:S01]  /*5920*/  SYNCS.PHASECHK.TRANS64.TRYWAIT P0, [UR17+0x8], R24 ;  /* 0x00000818ff0075a7 */ /* 0x000f220008000151 */
[----:B------:R-:W-:-:S02]  /*5930*/  UISETP.LT.U32.AND UP0, UPT, UR28, 0xb, UP0 ;  /* 0x0000000b1c00788c */ /* 0x000fc40008701070 */
[----:B------:R-:W-:Y:S02]  /*5940*/  USHF.R.U32.HI UR6, URZ, 0x3, UR7 ;  /* 0x000000033f067899 */ /* 0x000fe40008011607 */
[----:B------:R-:W-:Y:S02]  /*5950*/  USEL UR8, URZ, 0x1, !UP0 ;  /* 0x000000013f087887 */ /* 0x000fe4000c000000 */
[----:B------:R-:W-:Y:S02]  /*5960*/  UIMAD UR5, UR6, -0xb, UR5 ;  /* 0xfffffff5060578a4 */ /* 0x000fe4000f8e0205 */
[----:B------:R-:W-:-:S04]  /*5970*/  ULOP3.LUT UR4, UR4, UR8, URZ, 0x3c, !UPT ;  /* 0x0000000804047292 */ /* 0x000fc8000f8e3c3f */
[----:B------:R-:W-:Y:S01]  /*5980*/  @UP1 ULOP3.LUT UR4, UR4, 0x1, UR6, 0x78, !UPT ;  /* 0x0000000104041892 */ /* 0x000fe2000f8e7806 */
[----:B0-----:R-:W-:-:S04]  /*5990*/  SHF.R.S32.HI R26, RZ, 0x1f, R25 ;  /* 0x0000001fff1a7819 */ /* 0x001fc80000011419 */
[----:B------:R-:W-:-:S04]  /*59a0*/  LEA.HI R26, R26, R25, RZ, 0x7 ;  /* 0x000000191a1a7211 */ /* 0x000fc800078f38ff */
[----:B------:R-:W-:-:S05]  /*59b0*/  LOP3.LUT R26, R26, 0xffffff80, RZ, 0xc0, !PT ;  /* 0xffffff801a1a7812 */ /* 0x000fca00078ec0ff */
[----:B------:R-:W-:-:S05]  /*59c0*/  IMAD.IADD R26, R25, 0x1, -R26 ;  /* 0x00000001191a7824 */ /* 0x000fca00078e0a1a */
[----:B------:R-:W-:-:S04]  /*59d0*/  SHF.R.S32.HI R25, RZ, 0x1f, R26 ;  /* 0x0000001fff197819 */ /* 0x000fc8000001141a */
[----:B------:R-:W-:-:S04]  /*59e0*/  LEA.HI R25, R25, R26, RZ, 0x2 ;  /* 0x0000001a19197211 */ /* 0x000fc800078f10ff */
[----:B------:R-:W-:-:S05]  /*59f0*/  LOP3.LUT R25, R25, 0xfffffffc, RZ, 0xc0, !PT ;  /* 0xfffffffc19197812 */ /* 0x000fca00078ec0ff */
[----:B------:R-:W-:-:S04]  /*5a00*/  IMAD.IADD R40, R26, 0x1, -R25 ;  /* 0x000000011a287824 */ /* 0x000fc800078e0a19 */
[----:B------:R-:W-:Y:S01]  /*5a10*/  IMAD.SHL.U32 R32, R40, 0x2, RZ ;  /* 0x0000000228207824 */ /* 0x000fe200078e00ff */
[----:B---34-:R-:W-:Y:S06]  /*5a20*/  @!P0 BRA `(.L_x_39) ;  /* 0x000000ac00c48947 */ /* 0x018fec0003800000 */
.L_x_332:
[----:B-----5:R3:W-:Y:S01]  /*5a30*/  STL [R1+0xa8], R2 ;  /* 0x0000a80201007387 */ /* 0x0207e20000100800 */
[----:B------:R-:W-:Y:S01]  /*5a40*/  ULDC UR8, c[0x0][0x284] ;  /* 0x0000a10000087ab9 */ /* 0x000fe20000000800 */
[----:B------:R-:W-:Y:S01]  /*5a50*/  SHF.R.S32.HI R33, RZ, 0x1f, R32 ;  /* 0x0000001fff217819 */ /* 0x000fe20000011420 */
[----:B------:R-:W-:Y:S01]  /*5a60*/  ULDC.64 UR6, c[0x0][0x5d0] ;  /* 0x0001740000067ab9 */ /* 0x000fe20000000a00 */
[----:B---3--:R-:W3:Y:S04]  /*5a70*/  LDL.LU R2, [R1+0x90] ;  /* 0x0000900001027983 */ /* 0x008ee80000300800 */
[----:B------:R4:W-:Y:S04]  /*5a80*/  STL [R1+0xa4], R0 ;  /* 0x0000a40001007387 */ /* 0x0009e80000100800 */
[----:B------:R-:W2:Y:S04]  /*5a90*/  LDL R227, [R1+0x7c] ;  /* 0x00007c0001e37983 */ /* 0x000ea80000100800 */
[----:B----4-:R-:W4:Y:S01]  /*5aa0*/  LDL R0, [R1+0x8c] ;  /* 0x00008c0001007983 */ /* 0x010f220000100800 */
[----:B---3--:R-:W-:-:S03]  /*5ab0*/  IMAD.SHL.U32 R37, R2, 0x100, RZ ;  /* 0x0000010002257824 */ /* 0x008fc600078e00ff */
[----:B------:R3:W5:Y:S01]  /*5ac0*/  LDL.LU R2, [R1+0xa8] ;  /* 0x0000a80001027983 */ /* 0x0007620000300800 */
[----:B----4-:R-:W-:-:S03]  /*5ad0*/  IMAD.SHL.U32 R34, R0, 0x40, RZ ;  /* 0x0000004000227824 */ /* 0x010fc600078e00ff */
[----:B------:R3:W5:Y:S02]  /*5ae0*/  LDL.LU R0, [R1+0xa4] ;  /* 0x0000a40001007983 */ /* 0x0007640000300800 */
[----:B------:R-:W-:Y:S02]  /*5af0*/  ISETP.GE.AND P0, PT, R34, UR8, PT ;  /* 0x0000000822007c0c */ /* 0x000fe4000bf06270 */
[----:B--2---:R-:W-:Y:S02]  /*5b00*/  SHF.R.S32.HI R38, RZ, 0x1f, R227 ;  /* 0x0000001fff267819 */ /* 0x004fe400000114e3 */
[----:B------:R-:W-:Y:S01]  /*5b10*/  ISETP.GE.OR P0, PT, R37, R35, P0 ;  /* 0x000000232500720c */ /* 0x000fe20000706670 */
[----:B0-----:R-:W-:-:S04]  /*5b20*/  IMAD.WIDE.U32 R24, R227, UR6, R32 ;  /* 0x00000006e3187c25 */ /* 0x001fc8000f8e0020 */
[----:B------:R-:W-:Y:S01]  /*5b30*/  IMAD R26, R38, UR6, RZ ;  /* 0x00000006261a7c24 */ /* 0x000fe2000f8e02ff */
[----:B------:R-:W-:Y:S02]  /*5b40*/  SHF.R.S32.HI R36, RZ, 0x1f, R37 ;  /* 0x0000001fff247819 */ /* 0x000fe40000011425 */
[----:B------:R-:W-:Y:S01]  /*5b50*/  IADD3 R24, P1, R37, R24, RZ ;  /* 0x0000001825187210 */ /* 0x000fe20007f3e0ff */
[----:B------:R-:W-:-:S05]  /*5b60*/  IMAD R27, R227, UR7, R26 ;  /* 0x00000007e31b7c24 */ /* 0x000fca000f8e021a */
[----:B------:R-:W-:Y:S01]  /*5b70*/  IADD3.X R25, R36, R25, R27, P1, !PT ;  /* 0x0000001924197210 */ /* 0x000fe20000ffe41b */
[----:B---3--:R-:W-:Y:S06]  /*5b80*/  @P0 BRA `(.L_x_40) ;  /* 0x0000008c00cc0947 */ /* 0x008fec0003800000 */
[----:B------:R0:W-:Y:S01]  /*5b90*/  STL.64 [R1+0xb0], R4 ;  /* 0x0000b00401007387 */ /* 0x0001e20000100a00 */
[----:B------:R-:W2:Y:S01]  /*5ba0*/  LDC.64 R28, c[0x0][0x5c8] ;  /* 0x00017200ff1c7b82 */ /* 0x000ea20000000a00 */
[----:B------:R-:W-:Y:S02]  /*5bb0*/  ULDC.64 UR6, c[0x0][0x5c0] ;  /* 0x0001700000067ab9 */ /* 0x000fe40000000a00 */
[----:B0-----:R-:W3:Y:S04]  /*5bc0*/  LDL.64 R4, [R1+0x98] ;  /* 0x0000980001047983 */ /* 0x001ee80000100a00 */
[----:B-----5:R0:W-:Y:S04]  /*5bd0*/  STL [R1+0xa8], R2 ;  /* 0x0000a80201007387 */ /* 0x0201e80000100800 */
[----:B0-----:R-:W3:Y:S04]  /*5be0*/  LDL.LU R2, [R1+0x8c] ;  /* 0x00008c0001027983 */ /* 0x001ee80000300800 */
[----:B------:R0:W-:Y:S04]  /*5bf0*/  STL [R1+0xa4], R0 ;  /* 0x0000a40001007387 */ /* 0x0001e80000100800 */
[----:B0-----:R-:W4:Y:S01]  /*5c00*/  LDL R0, [R1+0x94] ;  /* 0x0000940001007983 */ /* 0x001f220000100800 */
[----:B---3--:R-:W-:-:S03]  /*5c10*/  IMAD.WIDE R30, R2, 0x40, R4 ;  /* 0x00000040021e7825 */ /* 0x008fc600078e0204 */
[----:B------:R0:W5:Y:S04]  /*5c20*/  LDL.LU.64 R4, [R1+0xb0] ;  /* 0x0000b00001047983 */ /* 0x0001680000300a00 */
[----:B------:R0:W5:Y:S01]  /*5c30*/  LDL.LU R2, [R1+0xa8] ;  /* 0x0000a80001027983 */ /* 0x0001620000300800 */
[-C--:B--2---:R-:W-:Y:S02]  /*5c40*/  IMAD R26, R31, R28.reuse, RZ ;  /* 0x0000001c1f1a7224 */ /* 0x084fe400078e02ff */
[----:B------:R-:W-:-:S04]  /*5c50*/  IMAD.WIDE.U32 R24, R30, R28, R24 ;  /* 0x0000001c1e187225 */ /* 0x000fc800078e0018 */
[----:B------:R-:W-:Y:S01]  /*5c60*/  IMAD R27, R30, R29, R26 ;  /* 0x0000001d1e1b7224 */ /* 0x000fe200078e021a */
[----:B------:R-:W-:Y:S01]  /*5c70*/  LEA R26, P0, R28, R24, 0x3 ;  /* 0x000000181c1a7211 */ /* 0x000fe200078018ff */
[----:B----4-:R-:W-:Y:S01]  /*5c80*/  IMAD.IADD R39, R0, 0x1, -R34 ;  /* 0x0000000100277824 */ /* 0x010fe200078e0a22 */
[----:B------:R-:W-:Y:S01]  /*5c90*/  IADD3 R24, P1, R24, UR6, RZ ;  /* 0x0000000618187c10 */ /* 0x000fe2000ff3e0ff */
[----:B------:R0:W5:Y:S01]  /*5ca0*/  LDL.LU R0, [R1+0xa4] ;  /* 0x0000a40001007983 */ /* 0x0001620000300800 */
[----:B------:R-:W-:Y:S01]  /*5cb0*/  IMAD.IADD R27, R25, 0x1, R27 ;  /* 0x00000001191b7824 */ /* 0x000fe200078e021b */
[----:B------:R-:W-:-:S04]  /*5cc0*/  IADD3 R26, P3, R26, UR6, RZ ;  /* 0x000000061a1a7c10 */ /* 0x000fc8000ff7e0ff */
[----:B------:R-:W-:Y:S01]  /*5cd0*/  LEA.HI.X R29, R28, R27, R29, 0x3, P0 ;  /* 0x0000001b1c1d7211 */ /* 0x000fe200000f1c1d */
[----:B------:R-:W-:Y:S01]  /*5ce0*/  IMAD R28, R40, -0x2, R35 ;  /* 0xfffffffe281c7824 */ /* 0x000fe200078e0223 */
[----:B------:R-:W-:Y:S01]  /*5cf0*/  FSETP.NEU.AND P0, PT, RZ, UR25, PT ;  /* 0x00000019ff007c0b */ /* 0x000fe2000bf0d000 */
[----:B------:R-:W-:Y:S01]  /*5d00*/  BSSY B0, `(.L_x_40) ;  /* 0x00008db000007945 */ /* 0x000fe20003800000 */
[----:B------:R-:W-:Y:S02]  /*5d10*/  IADD3.X R25, R27, UR7, RZ, P1, !PT ;  /* 0x000000071b197c10 */ /* 0x000fe40008ffe4ff */
[----:B------:R-:W-:Y:S01]  /*5d20*/  IADD3.X R27, R29, UR7, RZ, P3, !PT ;  /* 0x000000071d1b7c10 */ /* 0x000fe20009ffe4ff */
[----:B------:R-:W-:-:S08]  /*5d30*/  IMAD.IADD R34, R28, 0x1, -R37 ;  /* 0x000000011c227824 */ /* 0x000fd000078e0a25 */
[----:B0-----:R-:W-:Y:S05]  /*5d40*/  @!P0 BRA `(.L_x_41) ;  /* 0x0000006800d88947 */ /* 0x001fea0003800000 */
[----:B------:R-:W-:Y:S01]  /*5d50*/  ULDC.64 UR6, c[0x0][0x5b8] ;  /* 0x00016e0000067ab9 */ /* 0x000fe20000000a00 */
[----:B------:R-:W-:Y:S01]  /*5d60*/  ULDC.64 UR8, c[0x0][0x5a8] ;  /* 0x00016a0000087ab9 */ /* 0x000fe20000000a00 */
[----:B------:R-:W-:Y:S01]  /*5d70*/  IMAD.WIDE.U32 R32, R227, UR6, R32 ;  /* 0x00000006e3207c25 */ /* 0x000fe2000f8e0020 */
[----:B------:R-:W-:Y:S03]  /*5d80*/  BSSY B1, `(.L_x_42) ;  /* 0x0000010000017945 */ /* 0x000fe60003800000 */
[----:B------:R-:W-:Y:S01]  /*5d90*/  IMAD R28, R38, UR6, RZ ;  /* 0x00000006261c7c24 */ /* 0x000fe2000f8e02ff */
[----:B------:R-:W-:-:S03]  /*5da0*/  IADD3 R32, P0, R37, R32, RZ ;  /* 0x0000002025207210 */ /* 0x000fc60007f1e0ff */
[----:B------:R-:W-:Y:S01]  /*5db0*/  IMAD R29, R227, UR7, R28 ;  /* 0x00000007e31d7c24 */ /* 0x000fe2000f8e021c */
[----:B------:R-:W-:Y:S02]  /*5dc0*/  ULDC.64 UR6, c[0x0][0x5b0] ;  /* 0x00016c0000067ab9 */ /* 0x000fe40000000a00 */
[----:B------:R-:W-:Y:S02]  /*5dd0*/  IMAD R35, R31, UR6, RZ ;  /* 0x000000061f237c24 */ /* 0x000fe4000f8e02ff */
[----:B------:R-:W-:Y:S02]  /*5de0*/  IADD3.X R33, R36, R33, R29, P0, !PT ;  /* 0x0000002124217210 */ /* 0x000fe400007fe41d */
[----:B------:R-:W-:Y:S01]  /*5df0*/  ISETP.GE.AND P0, PT, R39, 0x1, PT ;  /* 0x000000012700780c */ /* 0x000fe20003f06270 */
[C---:B------:R-:W-:Y:S02]  /*5e00*/  IMAD R35, R30.reuse, UR7, R35 ;  /* 0x000000071e237c24 */ /* 0x040fe4000f8e0223 */
[----:B------:R-:W-:Y:S01]  /*5e10*/  IMAD.WIDE.U32 R28, R30, UR6, R32 ;  /* 0x000000061e1c7c25 */ /* 0x000fe2000f8e0020 */
[----:B------:R-:W-:-:S02]  /*5e20*/  ISETP.LT.OR P4, PT, R34, 0x1, !P0 ;  /* 0x000000012200780c */ /* 0x000fc40004781670 */
[----:B------:R-:W-:-:S04]  /*5e30*/  IADD3 R28, P1, R28, UR8, RZ ;  /* 0x000000081c1c7c10 */ /* 0x000fc8000ff3e0ff */
[--C-:B------:R-:W-:Y:S02]  /*5e40*/  IADD3.X R29, R29, UR9, R35.reuse, P1, !PT ;  /* 0x000000091d1d7c10 */ /* 0x100fe40008ffe423 */
[----:B------:R-:W-:-:S05]  /*5e50*/  PRMT R35, RZ, 0x7610, R35 ;  /* 0x00007610ff237816 */ /* 0x000fca0000000023 */
[----:B------:R-:W-:Y:S05]  /*5e60*/  @P4 BRA `(.L_x_43) ;  /* 0x0000000000044947 */ /* 0x000fea0003800000 */
[----:B------:R0:W5:Y:S02]  /*5e70*/  LDG.E.U8 R35, desc[UR22][R28.64] ;  /* 0x000000161c237981 */ /* 0x000164000c1e1100 */
.L_x_43:
[----:B------:R-:W-:Y:S05]  /*5e80*/  BSYNC B1 ;  /* 0x0000000000017941 */ /* 0x000fea0003800000 */
.L_x_42:
[----:B-----5:R-:W-:Y:S01]  /*5e90*/  LOP3.LUT R35, R35, 0xff, RZ, 0xc0, !PT ;  /* 0x000000ff23237812 */ /* 0x020fe200078ec0ff */
[----:B------:R-:W-:Y:S01]  /*5ea0*/  BSSY B1, `(.L_x_44) ;  /* 0x000000b000017945 */ /* 0x000fe20003800000 */
[----:B------:R-:W-:Y:S02]  /*5eb0*/  ISETP.LT.OR P3, PT, R34, 0x2, !P0 ;  /* 0x000000022200780c */ /* 0x000fe40004761670 */
[----:B------:R-:W-:-:S05]  /*5ec0*/  F2FP.F16.E5M2.UNPACK_B R35, R35 ;  /* 0x00000023ff23723e */ /* 0x000fca00020004ff */
[----:B------:R-:W-:-:S05]  /*5ed0*/  HADD2.F32 R35, -RZ, R35.H0_H0 ;  /* 0x20000023ff237230 */ /* 0x000fca0000004100 */
[----:B------:R-:W-:-:S04]  /*5ee0*/  FMUL R35, R35, UR25 ;  /* 0x0000001923237c20 */ /* 0x000fc80008400000 */
[----:B------:R-:W-:-:S05]  /*5ef0*/  FFMA R35, R226, UR24, R35 ;  /* 0x00000018e2237c23 */ /* 0x000fca0008000023 */
[----:B------:R-:W-:Y:S02]  /*5f00*/  F2FP.SATFINITE.E5M2.F32.PACK_AB_MERGE_C R37, RZ, R35, RZ ;  /* 0x00000023ff25723e */ /* 0x000fe400048060ff */
[----:B------:R-:W-:-:S03]  /*5f10*/  PRMT R35, RZ, 0x7610, R35 ;  /* 0x00007610ff237816 */ /* 0x000fc60000000023 */
[----:B------:R2:W-:Y:S01]  /*5f20*/  @!P4 STG.E.U8 desc[UR22][R24.64], R37 ;  /* 0x000000251800c986 */ /* 0x0005e2000c101116 */
[----:B------:R-:W-:Y:S05]  /*5f30*/  @P3 BRA `(.L_x_45) ;  /* 0x0000000000043947 */ /* 0x000fea0003800000 */
[----:B------:R3:W5:Y:S02]  /*5f40*/  LDG.E.U8 R35, desc[UR22][R28.64+0x1] ;  /* 0x000001161c237981 */ /* 0x000764000c1e1100 */
.L_x_45:
[----:B------:R-:W-:Y:S05]  /*5f50*/  BSYNC B1 ;  /* 0x0000000000017941 */ /* 0x000fea0003800000 */
.L_x_44:
[----:B-----5:R-:W-:Y:S01]  /*5f60*/  LOP3.LUT R35, R35, 0xff, RZ, 0xc0, !PT ;  /* 0x000000ff23237812 */ /* 0x020fe200078ec0ff */
[----:B------:R-:W-:Y:S01]  /*5f70*/  BSSY B1, `(.L_x_46) ;  /* 0x0000013000017945 */ /* 0x000fe20003800000 */
[----:B--2---:R-:W-:Y:S02]  /*5f80*/  IADD3 R37, P1, R30, 0x8, RZ ;  /* 0x000000081e257810 */ /* 0x004fe40007f3e0ff */
[----:B------:R-:W-:-:S03]  /*5f90*/  F2FP.F16.E5M2.UNPACK_B R35, R35 ;  /* 0x00000023ff23723e */ /* 0x000fc600020004ff */
[----:B------:R-:W-:Y:S01]  /*5fa0*/  IMAD.X R31, RZ, RZ, R31, P1 ;  /* 0x000000ffff1f7224 */ /* 0x000fe200008e061f */
[----:B------:R-:W-:Y:S01]  /*5fb0*/  ISETP.GE.AND P1, PT, R39, 0x9, PT ;  /* 0x000000092700780c */ /* 0x000fe20003f26270 */
[----:B------:R-:W-:Y:S02]  /*5fc0*/  HADD2.F32 R35, -RZ, R35.H0_H0 ;  /* 0x20000023ff237230 */ /* 0x000fe40000004100 */
[----:B------:R-:W-:Y:S01]  /*5fd0*/  IMAD R36, R31, UR6, RZ ;  /* 0x000000061f247c24 */ /* 0x000fe2000f8e02ff */
[----:B------:R-:W-:Y:S01]  /*5fe0*/  ISETP.LT.OR P5, PT, R34, 0x1, !P1 ;  /* 0x000000012200780c */ /* 0x000fe20004fa1670 */
[----:B------:R-:W-:-:S04]  /*5ff0*/  IMAD.WIDE.U32 R32, R37, UR6, R32 ;  /* 0x0000000625207c25 */ /* 0x000fc8000f8e0020 */
[----:B------:R-:W-:Y:S01]  /*6000*/  FMUL R30, R35, UR25 ;  /* 0x00000019231e7c20 */ /* 0x000fe20008400000 */
[----:B------:R-:W-:-:S03]  /*6010*/  IMAD R37, R37, UR7, R36 ;  /* 0x0000000725257c24 */ /* 0x000fc6000f8e0224 */
[----:B------:R-:W-:Y:S01]  /*6020*/  FFMA R225, R225, UR24, R30 ;  /* 0x00000018e1e17c23 */ /* 0x000fe2000800001e */
[----:B------:R-:W-:Y:S02]  /*6030*/  IADD3 R30, P4, R32, UR8, RZ ;  /* 0x00000008201e7c10 */ /* 0x000fe4000ff9e0ff */
[----:B------:R-:W-:Y:S02]  /*6040*/  PRMT R32, RZ, 0x7610, R32 ;  /* 0x00007610ff207816 */ /* 0x000fe40000000020 */
[----:B------:R-:W-:Y:S02]  /*6050*/  F2FP.SATFINITE.E5M2.F32.PACK_AB_MERGE_C R225, RZ, R225, RZ ;  /* 0x000000e1ffe1723e */ /* 0x000fe400048060ff */
[----:B------:R-:W-:-:S03]  /*6060*/  IADD3.X R31, R33, UR9, R37, P4, !PT ;  /* 0x00000009211f7c10 */ /* 0x000fc6000a7fe425 */
[----:B------:R2:W-:Y:S01]  /*6070*/  @!P3 STG.E.U8 desc[UR22][R24.64+0x1], R225 ;  /* 0x000001e11800b986 */ /* 0x0005e2000c101116 */
[----:B------:R-:W-:Y:S05]  /*6080*/  @P5 BRA `(.L_x_47) ;  /* 0x0000000000045947 */ /* 0x000fea0003800000 */
[----:B------:R4:W5:Y:S02]  /*6090*/  LDG.E.U8 R32, desc[UR22][R30.64] ;  /* 0x000000161e207981 */ /* 0x000964000c1e1100 */
.L_x_47:
[----:B------:R-:W-:Y:S05]  /*60a0*/  BSYNC B1 ;  /* 0x0000000000017941 */ /* 0x000fea0003800000 */
.L_x_46:
[----:B-----5:R-:W-:Y:S01]  /*60b0*/  LOP3.LUT R32, R32, 0xff, RZ, 0xc0, !PT ;  /* 0x000000ff20207812 */ /* 0x020fe200078ec0ff */
[----:B------:R-:W-:Y:S01]  /*60c0*/  BSSY B1, `(.L_x_48) ;  /* 0x000000b000017945 */ /* 0x000fe20003800000 */
[----:B------:R-:W-:Y:S02]  /*60d0*/  ISETP.LT.OR P3, PT, R34, 0x2, !P1 ;  /* 0x000000022200780c */ /* 0x000fe40004f61670 */
[----:B------:R-:W-:-:S05]  /*60e0*/  F2FP.F16.E5M2.UNPACK_B R32, R32 ;  /* 0x00000020ff20723e */ /* 0x000fca00020004ff */
[----:B------:R-:W-:-:S05]  /*60f0*/  HADD2.F32 R32, -RZ, R32.H0_H0 ;  /* 0x20000020ff207230 */ /* 0x000fca0000004100 */
[----:B------:R-:W-:Y:S01]  /*6100*/  FMUL R33, R32, UR25 ;  /* 0x0000001920217c20 */ /* 0x000fe20008400000 */
[----:B------:R-:W-:-:S03]  /*6110*/  PRMT R32, RZ, 0x7610, R32 ;  /* 0x00007610ff207816 */ /* 0x000fc60000000020 */
[----:B------:R-:W-:-:S05]  /*6120*/  FFMA R33, R224, UR24, R33 ;  /* 0x00000018e0217c23 */ /* 0x000fca0008000021 */
[----:B------:R-:W-:-:S05]  /*6130*/  F2FP.SATFINITE.E5M2.F32.PACK_AB_MERGE_C R33, RZ, R33, RZ ;  /* 0x00000021ff21723e */ /* 0x000fca00048060ff */
[----:B------:R0:W-:Y:S01]  /*6140*/  @!P5 STG.E.U8 desc[UR22][R26.64], R33 ;  /* 0x000000211a00d986 */ /* 0x0001e2000c101116 */
[----:B------:R-:W-:Y:S05]  /*6150*/  @P3 BRA `(.L_x_49) ;  /* 0x0000000000043947 */ /* 0x000fea0003800000 */
[----:B------:R0:W5:Y:S02]  /*6160*/  LDG.E.U8 R32, desc[UR22][R30.64+0x1] ;  /* 0x000001161e207981 */ /* 0x000164000c1e1100 */
.L_x_49:
[----:B------:R-:W-:Y:S05]  /*6170*/  BSYNC B1 ;  /* 0x0000000000017941 */ /* 0x000fea0003800000 */
.L_x_48:
[----:B-----5:R-:W-:Y:S01]  /*6180*/  LOP3.LUT R32, R32, 0xff, RZ, 0xc0, !PT ;  /* 0x000000ff20207812 */ /* 0x020fe200078ec0ff */
[----:B------:R-:W-:Y:S01]  /*6190*/  BSSY B1, `(.L_x_50) ;  /* 0x000000b000017945 */ /* 0x000fe20003800000 */
[----:B------:R-:W-:Y:S02]  /*61a0*/  ISETP.LT.OR P4, PT, R34, 0x9, !P0 ;  /* 0x000000092200780c */ /* 0x000fe40004781670 */
[----:B------:R-:W-:-:S05]  /*61b0*/  F2FP.F16.E5M2.UNPACK_B R32, R32 ;  /* 0x00000020ff20723e */ /* 0x000fca00020004ff */
[----:B------:R-:W-:-:S05]  /*61c0*/  HADD2.F32 R32, -RZ, R32.H0_H0 ;  /* 0x20000020ff207230 */ /* 0x000fca0000004100 */
[----:B------:R-:W-:-:S04]  /*61d0*/  FMUL R32, R32, UR25 ;  /* 0x0000001920207c20 */ /* 0x000fc80008400000 */
[----:B------:R-:W-:-:S05]  /*61e0*/  FFMA R32, R223, UR24, R32 ;  /* 0x00000018df207c23 */ /* 0x000fca0008000020 */
[----:B0-----:R-:W-:Y:S02]  /*61f0*/  F2FP.SATFINITE.E5M2.F32.PACK_AB_MERGE_C R33, RZ, R32, RZ ;  /* 0x00000020ff21723e */ /* 0x001fe400048060ff */
[----:B------:R-:W-:-:S03]  /*6200*/  PRMT R32, RZ, 0x7610, R32 ;  /* 0x00007610ff207816 */ /* 0x000fc60000000020 */
[----:B------:R0:W-:Y:S01]  /*6210*/  @!P3 STG.E.U8 desc[UR22][R26.64+0x1], R33 ;  /* 0x000001211a00b986 */ /* 0x0001e2000c101116 */
[----:B------:R-:W-:Y:S05]  /*6220*/  @P4 BRA `(.L_x_51) ;  /* 0x0000000000044947 */ /* 0x000fea0003800000 */
[----:B------:R0:W5:Y:S02]  /*6230*/  LDG.E.U8 R32, desc[UR22][R28.64+0x8] ;  /* 0x000008161c207981 */ /* 0x000164000c1e1100 */
.L_x_51:
[----:B------:R-:W-:Y:S05]  /*6240*/  BSYNC B1 ;  /* 0x0000000000017941 */ /* 0x000fea0003800000 */
.L_x_50:
[----:B-----5:R-:W-:Y:S01]  /*6250*/  LOP3.LUT R32, R32, 0xff, RZ, 0xc0, !PT ;  /* 0x000000ff20207812 */ /* 0x020fe200078ec0ff */
[----:B------:R-:W-:Y:S01]  /*6260*/  BSSY B1, `(.L_x_52) ;  /* 0x000000b000017945 */ /* 0x000fe20003800000 */
[----:B------:R-:W-:Y:S02]  /*6270*/  ISETP.LT.OR P3, PT, R34, 0xa, !P0 ;  /* 0x0000000a2200780c */ /* 0x000fe40004761670 */
[----:B------:R-:W-:-:S05]  /*6280*/  F2FP.F16.E5M2.UNPACK_B R32, R32 ;  /* 0x00000020ff20723e */ /* 0x000fca00020004ff */
[----:B------:R-:W-:-:S05]  /*6290*/  HADD2.F32 R32, -RZ, R32.H0_H0 ;  /* 0x20000020ff207230 */ /* 0x000fca0000004100 */
[----:B0-----:R-:W-:Y:S01]  /*62a0*/  FMUL R33, R32, UR25 ;  /* 0x0000001920217c20 */ /* 0x001fe20008400000 */
[----:B------:R-:W-:-:S03]  /*62b0*/  PRMT R32, RZ, 0x7610, R32 ;  /* 0x00007610ff207816 */ /* 0x000fc60000000020 */
[----:B------:R-:W-:-:S05]  /*62c0*/  FFMA R33, R222, UR24, R33 ;  /* 0x00000018de217c23 */ /* 0x000fca0008000021 */
[----:B------:R-:W-:-:S05]  /*62d0*/  F2FP.SATFINITE.E5M2.F32.PACK_AB_MERGE_C R33, RZ, R33, RZ ;  /* 0x00000021ff21723e */ /* 0x000fca00048060ff */
[----:B------:R0:W-:Y:S01]  /*62e0*/  @!P4 STG.E.U8 desc[UR22][R24.64+0x8], R33 ;  /* 0x000008211800c986 */ /* 0x0001e2000c101116 */
[----:B------:R-:W-:Y:S05]  /*62f0*/  @P3 BRA `(.L_x_53) ;  /* 0x0000000000043947 */ /* 0x000fea0003800000 */
[----:B------:R0:W5:Y:S02]  /*6300*/  LDG.E.U8 R32, desc[UR22][R28.64+0x9] ;  /* 0x000009161c207981 */ /* 0x000164000c1e1100 */
.L_x_53:
[----:B------:R-:W-:Y:S05]  /*6310*/  BSYNC B1 ;  /* 0x0000000000017941 */ /* 0x000fea0003800000 */
.L_x_52:
        /* <DEDUP_REMOVED lines=12> */
.L_x_55:
[----:B------:R-:W-:Y:S05]  /*63e0*/  BSYNC B1 ;  /* 0x0000000000017941 */ /* 0x000fea0003800000 */
.L_x_54:
        /* <DEDUP_REMOVED lines=12> */
.L_x_57:
[----:B------:R-:W-:Y:S05]  /*64b0*/  BSYNC B1 ;  /* 0x0000000000017941 */ /* 0x000fea0003800000 */
.L_x_56:
        /* <DEDUP_REMOVED lines=12> */
.L_x_59:
[----:B------:R-:W-:Y:S05]  /*6580*/  BSYNC B1 ;  /* 0x0000000000017941 */ /* 0x000fea0003800000 */
.L_x_58:
        /* <DEDUP_REMOVED lines=12> */
.L_x_61:
[----:B------:R-:W-:Y:S05]  /*6650*/  BSYNC B1 ;  /* 0x0000000000017941 */ /* 0x000fea0003800000 */
.L_x_60:
        /* <DEDUP_REMOVED lines=12> */
.L_x_63:
[----:B------:R-:W-:Y:S05]  /*6720*/  BSYNC B1 ;  /* 0x0000000000017941 */ /* 0x000fea0003800000 */
.L_x_62:
        /* <DEDUP_REMOVED lines=12> */
.L_x_65:
[----:B------:R-:W-:Y:S05]  /*67f0*/  BSYNC B1 ;  /* 0x0000000000017941 */ /* 0x000fea0003800000 */
.L_x_64:
        /* <DEDUP_REMOVED lines=12> */
.L_x_67:
[----:B------:R-:W-:Y:S05]  /*68c0*/  BSYNC B1 ;  /* 0x0000000000017941 */ /* 0x000fea0003800000 */
.L_x_66:
        /* <DEDUP_REMOVED lines=12> */
.L_x_69:
[----:B------:R-:W-:Y:S05]  /*6990*/  BSYNC B1 ;  /* 0x0000000000017941 */ /* 0x000fea0003800000 */
.L_x_68:
        /* <DEDUP_REMOVED lines=12> */
.L_x_71:
[----:B------:R-:W-:Y:S05]  /*6a60*/  BSYNC B1 ;  /* 0x0000000000017941 */ /* 0x000fea0003800000 */
.L_x_70:
        /* <DEDUP_REMOVED lines=12> */
.L_x_73:
[----:B------:R-:W-:Y:S05]  /*6b30*/  BSYNC B1 ;  /* 0x0000000000017941 */ /* 0x000fea0003800000 */
.L_x_72:
        /* <DEDUP_REMOVED lines=12> */
.L_x_75:
[----:B------:R-:W-:Y:S05]  /*6c00*/  BSYNC B1 ;  /* 0x0000000000017941 */ /* 0x000fea0003800000 */
.L_x_74:
        /* <DEDUP_REMOVED lines=12> */
.L_x_77:
[----:B------:R-:W-:Y:S05]  /*6cd0*/  BSYNC B1 ;  /* 0x0000000000017941 */ /* 0x000fea0003800000 */
.L_x_76:
        /* <DEDUP_REMOVED lines=12> */
.L_x_79:
[----:B------:R-:W-:Y:S05]  /*6da0*/  BSYNC B1 ;  /* 0x0000000000017941 */ /* 0x000fea0003800000 */
.L_x_78:
        /* <DEDUP_REMOVED lines=12> */
.L_x_81:
[----:B------:R-:W-:Y:S05]  /*6e70*/  BSYNC B1 ;  /* 0x0000000000017941 */ /* 0x000fea0003800000 */
.L_x_80:
        /* <DEDUP_REMOVED lines=12> */
.L_x_83:
[----:B------:R-:W-:Y:S05]  /*6f40*/  BSYNC B1 ;  /* 0x0000000000017941 */ /* 0x000fea0003800000 */
.L_x_82:
        /* <DEDUP_REMOVED lines=12> */
.L_x_85:
[----:B------:R-:W-:Y:S05]  /*7010*/  BSYNC B1 ;  /* 0x0000000000017941 */ /* 0x000fea0003800000 */
.L_x_84:
        /* <DEDUP_REMOVED lines=12> */
.L_x_87:
[----:B------:R-:W-:Y:S05]  /*70e0*/  BSYNC B1 ;  /* 0x0000000000017941 */ /* 0x000fea0003800000 */
.L_x_86:
        /* <DEDUP_REMOVED lines=12> */
.L_x_89:
[----:B------:R-:W-:Y:S05]  /*71b0*/  BSYNC B1 ;  /* 0x0000000000017941 */ /* 0x000fea0003800000 */
.L_x_88:
        /* <DEDUP_REMOVED lines=12> */
.L_x_91:
[----:B------:R-:W-:Y:S05]  /*7280*/  BSYNC B1 ;  /* 0x0000000000017941 */ /* 0x000fea0003800000 */
.L_x_90:
        /* <DEDUP_REMOVED lines=12> */
.L_x_93:
[----:B------:R-:W-:Y:S05]  /*7350*/  BSYNC B1 ;  /* 0x0000000000017941 */ /* 0x000fea0003800000 */
.L_x_92:
        /* <DEDUP_REMOVED lines=12> */
.L_x_95:
[----:B------:R-:W-:Y:S05]  /*7420*/  BSYNC B1 ;  /* 0x0000000000017941 */ /* 0x000fea0003800000 */
.L_x_94:
        /* <DEDUP_REMOVED lines=12> */
.L_x_97:
[----:B------:R-:W-:Y:S05]  /*74f0*/  BSYNC B1 ;  /* 0x0000000000017941 */ /* 0x000fea0003800000 */
.L_x_96:
        /* <DEDUP_REMOVED lines=12> */
.L_x_99:
[----:B------:R-:W-:Y:S05]  /*75c0*/  BSYNC B1 ;  /* 0x0000000000017941 */ /* 0x000fea0003800000 */
.L_x_98:
        /* <DEDUP_REMOVED lines=12> */
.L_x_101:
[----:B------:R-:W-:Y:S05]  /*7690*/  BSYNC B1 ;  /* 0x0000000000017941 */ /* 0x000fea0003800000 */
.L_x_100:
        /* <DEDUP_REMOVED lines=12> */
.L_x_103:
[----:B------:R-:W-:Y:S05]  /*7760*/  BSYNC B1 ;  /* 0x0000000000017941 */ /* 0x000fea0003800000 */
.L_x_102:
        /* <DEDUP_REMOVED lines=12> */
.L_x_105:
[----:B------:R-:W-:Y:S05]  /*7830*/  BSYNC B1 ;  /* 0x0000000000017941 */ /* 0x000fea0003800000 */
.L_x_104:
        /* <DEDUP_REMOVED lines=12> */
.L_x_107:
[----:B------:R-:W-:Y:S05]  /*7900*/  BSYNC B1 ;  /* 0x0000000000017941 */ /* 0x000fea0003800000 */
.L_x_106:
        /* <DEDUP_REMOVED lines=12> */
.L_x_109:
[----:B------:R-:W-:Y:S05]  /*79d0*/  BSYNC B1 ;  /* 0x0000000000017941 */ /* 0x000fea0003800000 */
.L_x_108:
        /* <DEDUP_REMOVED lines=12> */
.L_x_111:
[----:B------:R-:W-:Y:S05]  /*7aa0*/  BSYNC B1 ;  /* 0x0000000000017941 */ /* 0x000fea0003800000 */
.L_x_110:
        /* <DEDUP_REMOVED lines=12> */
.L_x_113:
[----:B------:R-:W-:Y:S05]  /*7b70*/  BSYNC B1 ;  /* 0x0000000000017941 */ /* 0x000fea0003800000 */
.L_x_112:
        /* <DEDUP_REMOVED lines=12> */
.L_x_115:
[----:B------:R-:W-:Y:S05]  /*7c40*/  BSYNC B1 ;  /* 0x0000000000017941 */ /* 0x000fea0003800000 */
.L_x_114:
        /* <DEDUP_REMOVED lines=12> */
.L_x_117:
[----:B------:R-:W-:Y:S05]  /*7d10*/  BSYNC B1 ;  /* 0x0000000000017941 */ /* 0x000fea0003800000 */
.L_x_116:
        /* <DEDUP_REMOVED lines=12> */
.L_x_119:
[----:B------:R-:W-:Y:S05]  /*7de0*/  BSYNC B1 ;  /* 0x0000000000017941 */ /* 0x000fea0003800000 */
.L_x_118:
        /* <DEDUP_REMOVED lines=12> */
.L_x_121:
[----:B------:R-:W-:Y:S05]  /*7eb0*/  BSYNC B1 ;  /* 0x0000000000017941 */ /* 0x000fea0003800000 */
.L_x_120:
        /* <DEDUP_REMOVED lines=12> */
.L_x_123:
[----:B------:R-:W-:Y:S05]  /*7f80*/  BSYNC B1 ;  /* 0x0000000000017941 */ /* 0x000fea0003800000 */
.L_x_122:
        /* <DEDUP_REMOVED lines=12> */
.L_x_125:
[----:B------:R-:W-:Y:S05]  /*8050*/  BSYNC B1 ;  /* 0x0000000000017941 */ /* 0x000fea0003800000 */
.L_x_124:
        /* <DEDUP_REMOVED lines=12> */
.L_x_127:
[----:B------:R-:W-:Y:S05]  /*8120*/  BSYNC B1 ;  /* 0x0000000000017941 */ /* 0x000fea0003800000 */
.L_x_126:
        /* <DEDUP_REMOVED lines=12> */
.L_x_129:
[----:B------:R-:W-:Y:S05]  /*81f0*/  BSYNC B1 ;  /* 0x0000000000017941 */ /* 0x000fea0003800000 */
.L_x_128:
        /* <DEDUP_REMOVED lines=12> */
.L_x_131:
[----:B------:R-:W-:Y:S05]  /*82c0*/  BSYNC B1 ;  /* 0x0000000000017941 */ /* 0x000fea0003800000 */
.L_x_130:
        /* <DEDUP_REMOVED lines=12> */
.L_x_133:
[----:B------:R-:W-:Y:S05]  /*8390*/  BSYNC B1 ;  /* 0x0000000000017941 */ /* 0x000fea0003800000 */
.L_x_132:
        /* <DEDUP_REMOVED lines=12> */
.L_x_135:
[----:B------:R-:W-:Y:S05]  /*8460*/  BSYNC B1 ;  /* 0x0000000000017941 */ /* 0x000fea0003800000 */
.L_x_134:
        /* <DEDUP_REMOVED lines=12> */
.L_x_137:
[----:B------:R-:W-:Y:S05]  /*8530*/  BSYNC B1 ;  /* 0x0000000000017941 */ /* 0x000fea0003800000 */
.L_x_136:
        /* <DEDUP_REMOVED lines=12> */
.L_x_139:
[----:B------:R-:W-:Y:S05]  /*8600*/  BSYNC B1 ;  /* 0x0000000000017941 */ /* 0x000fea0003800000 */
.L_x_138:
        /* <DEDUP_REMOVED lines=12> */
.L_x_141:
[----:B------:R-:W-:Y:S05]  /*86d0*/  BSYNC B1 ;  /* 0x0000000000017941 */ /* 0x000fea0003800000 */
.L_x_140:
        /* <DEDUP_REMOVED lines=12> */
.L_x_143:
[----:B------:R-:W-:Y:S05]  /*87a0*/  BSYNC B1 ;  /* 0x0000000000017941 */ /* 0x000fea0003800000 */
.L_x_142:
        /* <DEDUP_REMOVED lines=12> */
.L_x_145:
[----:B------:R-:W-:Y:S05]  /*8870*/  BSYNC B1 ;  /* 0x0000000000017941 */ /* 0x000fea0003800000 */
.L_x_144:
        /* <DEDUP_REMOVED lines=12> */
.L_x_147:
[----:B------:R-:W-:Y:S05]  /*8940*/  BSYNC B1 ;  /* 0x0000000000017941 */ /* 0x000fea0003800000 */
.L_x_146:
        /* <DEDUP_REMOVED lines=12> */
.L_x_149:
[----:B------:R-:W-:Y:S05]  /*8a10*/  BSYNC B1 ;  /* 0x0000000000017941 */ /* 0x000fea0003800000 */
.L_x_148:
        /* <DEDUP_REMOVED lines=12> */
.L_x_151:
[----:B------:R-:W-:Y:S05]  /*8ae0*/  BSYNC B1 ;  /* 0x0000000000017941 */ /* 0x000fea0003800000 */
.L_x_150:
        /* <DEDUP_REMOVED lines=12> */
.L_x_153:
[----:B------:R-:W-:Y:S05]  /*8bb0*/  BSYNC B1 ;  /* 0x0000000000017941 */ /* 0x000fea0003800000 */
.L_x_152:
        /* <DEDUP_REMOVED lines=12> */
.L_x_155:
[----:B------:R-:W-:Y:S05]  /*8c80*/  BSYNC B1 ;  /* 0x0000000000017941 */ /* 0x000fea0003800000 */
.L_x_154:
        /* <DEDUP_REMOVED lines=12> */
.L_x_157:
[----:B------:R-:W-:Y:S05]  /*8d50*/  BSYNC B1 ;  /* 0x0000000000017941 */ /* 0x000fea0003800000 */
.L_x_156:
        /* <DEDUP_REMOVED lines=12> */
.L_x_159:
[----:B------:R-:W-:Y:S05]  /*8e20*/  BSYNC B1 ;  /* 0x0000000000017941 */ /* 0x000fea0003800000 */
.L_x_158:
        /* <DEDUP_REMOVED lines=12> */
.L_x_161:
[----:B------:R-:W-:Y:S05]  /*8ef0*/  BSYNC B1 ;  /* 0x0000000000017941 */ /* 0x000fea0003800000 */
.L_x_160:
        /* <DEDUP_REMOVED lines=12> */
.L_x_163:
[----:B------:R-:W-:Y:S05]  /*8fc0*/  BSYNC B1 ;  /* 0x0000000000017941 */ /* 0x000fea0003800000 */
.L_x_162:
        /* <DEDUP_REMOVED lines=12> */
.L_x_165:
[----:B------:R-:W-:Y:S05]  /*9090*/  BSYNC B1 ;  /* 0x0000000000017941 */ /* 0x000fea0003800000 */
.L_x_164:
        /* <DEDUP_REMOVED lines=12> */
.L_x_167:
[----:B------:R-:W-:Y:S05]  /*9160*/  BSYNC B1 ;  /* 0x0000000000017941 */ /* 0x000fea0003800000 */
.L_x_166:
        /* <DEDUP_REMOVED lines=12> */
.L_x_169:
[----:B------:R-:W-:Y:S05]  /*9230*/  BSYNC B1 ;  /* 0x0000000000017941 */ /* 0x000fea0003800000 */
.L_x_168:
        /* <DEDUP_REMOVED lines=12> */
.L_x_171:
[----:B------:R-:W-:Y:S05]  /*9300*/  BSYNC B1 ;  /* 0x0000000000017941 */ /* 0x000fea0003800000 */
.L_x_170:
        /* <DEDUP_REMOVED lines=12> */
.L_x_173:
[----:B------:R-:W-:Y:S05]  /*93d0*/  BSYNC B1 ;  /* 0x0000000000017941 */ /* 0x000fea0003800000 */
.L_x_172:
        /* <DEDUP_REMOVED lines=12> */
.L_x_175:
[----:B------:R-:W-:Y:S05]  /*94a0*/  BSYNC B1 ;  /* 0x0000000000017941 */ /* 0x000fea0003800000 */
.L_x_174:
        /* <DEDUP_REMOVED lines=12> */
.L_x_177:
[----:B------:R-:W-:Y:S05]  /*9570*/  BSYNC B1 ;  /* 0x0000000000017941 */ /* 0x000fea0003800000 */
.L_x_176:
        /* <DEDUP_REMOVED lines=12> */
.L_x_179:
[----:B------:R-:W-:Y:S05]  /*9640*/  BSYNC B1 ;  /* 0x0000000000017941 */ /* 0x000fea0003800000 */
.L_x_178:
        /* <DEDUP_REMOVED lines=12> */
.L_x_181:
[----:B------:R-:W-:Y:S05]  /*9710*/  BSYNC B1 ;  /* 0x0000000000017941 */ /* 0x000fea0003800000 */
.L_x_180:
        /* <DEDUP_REMOVED lines=12> */
.L_x_183:
[----:B------:R-:W-:Y:S05]  /*97e0*/  BSYNC B1 ;  /* 0x0000000000017941 */ /* 0x000fea0003800000 */
.L_x_182:
        /* <DEDUP_REMOVED lines=12> */
.L_x_185:
[----:B------:R-:W-:Y:S05]  /*98b0*/  BSYNC B1 ;  /* 0x0000000000017941 */ /* 0x000fea0003800000 */
.L_x_184:
        /* <DEDUP_REMOVED lines=12> */
.L_x_187:
[----:B------:R-:W-:Y:S05]  /*9980*/  BSYNC B1 ;  /* 0x0000000000017941 */ /* 0x000fea0003800000 */
.L_x_186:
        /* <DEDUP_REMOVED lines=12> */
.L_x_189:
[----:B------:R-:W-:Y:S05]  /*9a50*/  BSYNC B1 ;  /* 0x0000000000017941 */ /* 0x000fea0003800000 */
.L_x_188:
        /* <DEDUP_REMOVED lines=12> */
.L_x_191:
[----:B------:R-:W-:Y:S05]  /*9b20*/  BSYNC B1 ;  /* 0x0000000000017941 */ /* 0x000fea0003800000 */
.L_x_190:
        /* <DEDUP_REMOVED lines=12> */
.L_x_193:
[----:B------:R-:W-:Y:S05]  /*9bf0*/  BSYNC B1 ;  /* 0x0000000000017941 */ /* 0x000fea0003800000 */
.L_x_192:
[----:B-----5:R-:W-:Y:S01]  /*9c00*/  LOP3.LUT R32, R32, 0xff, RZ, 0xc0, !PT ;  /* 0x000000ff20207812 */ /* 0x020fe200078ec0ff */
[----:B------:R-:W-:Y:S01]  /*9c10*/  BSSY B1, `(.L_x_194) ;  /* 0x000000b000017945 */ /* 0x000fe20003800000 */
[----:B------:R-:W-:Y:S02]  /*9c20*/  ISETP.LT.OR P4, PT, R34, 0x99, !P0 ;  /* 0x000000992200780c */ /* 0x000fe40004781670 */
[----:B------:R-:W-:-:S05]  /*9c30*/  F2FP.F16.E5M2.UNPACK_B R32, R32 ;  /* 0x00000020ff20723e */ /* 0x000fca00020004ff */
[----:B------:R-:W-:-:S05]  /*9c40*/  HADD2.F32 R32, -RZ, R32.H0_H0 ;  /* 0x20000020ff207230 */ /* 0x000fca0000004100 */
[----:B------:R-:W-:-:S04]  /*9c50*/  FMUL R32, R32, UR25 ;  /* 0x0000001920207c20 */ /* 0x000fc80008400000 */
[----:B------:R-:W-:Y:S01]  /*9c60*/  FFMA R32, R23, UR24, R32 ;  /* 0x0000001817207c23 */ /* 0x000fe20008000020 */
[----:B------:R-:W-:-:S04]  /*9c70*/  PRMT R23, RZ, 0x7610, R23 ;  /* 0x00007610ff177816 */ /* 0x000fc80000000017 */
[----:B0-----:R-:W-:-:S05]  /*9c80*/  F2FP.SATFINITE.E5M2.F32.PACK_AB_MERGE_C R33, RZ, R32, RZ ;  /* 0x00000020ff21723e */ /* 0x001fca00048060ff */
[----:B------:R0:W-:Y:S01]  /*9c90*/  @!P3 STG.E.U8 desc[UR22][R26.64+0x91], R33 ;  /* 0x000091211a00b986 */ /* 0x0001e2000c101116 */
[----:B------:R-:W-:Y:S05]  /*9ca0*/  @P4 BRA `(.L_x_195) ;  /* 0x0000000000044947 */ /* 0x000fea0003800000 */
[----:B------:R0:W5:Y:S02]  /*9cb0*/  LDG.E.U8 R23, desc[UR22][R28.64+0x98] ;  /* 0x000098161c177981 */ /* 0x000164000c1e1100 */
.L_x_195:
[----:B------:R-:W-:Y:S05]  /*9cc0*/  BSYNC B1 ;  /* 0x0000000000017941 */ /* 0x000fea0003800000 */
.L_x_194:
        /* <DEDUP_REMOVED lines=8> */
[----:B------:R-:W-:-:S05]  /*9d50*/  F2FP.SATFINITE.E5M2.F32.PACK_AB_MERGE_C R23, RZ, R23, RZ ;  /* 0x00000017ff17723e */ /* 0x000fca00048060ff */
[----:B------:R0:W-:Y:S01]  /*9d60*/  @!P4 STG.E.U8 desc[UR22][R24.64+0x98], R23 ;  /* 0x000098171800c986 */ /* 0x0001e2000c101116 */
[----:B------:R-:W-:Y:S05]  /*9d70*/  @P3 BRA `(.L_x_197) ;  /* 0x0000000000043947 */ /* 0x000fea0003800000 */
[----:B------:R0:W5:Y:S02]  /*9d80*/  LDG.E.U8 R22, desc[UR22][R28.64+0x99] ;  /* 0x000099161c167981 */ /* 0x000164000c1e1100 */
.L_x_197:
[----:B------:R-:W-:Y:S05]  /*9d90*/  BSYNC B1 ;  /* 0x0000000000017941 */ /* 0x000fea0003800000 */
.L_x_196:
        /* <DEDUP_REMOVED lines=12> */
.L_x_199:
[----:B------:R-:W-:Y:S05]  /*9e60*/  BSYNC B1 ;  /* 0x0000000000017941 */ /* 0x000fea0003800000 */
.L_x_198:
        /* <DEDUP_REMOVED lines=12> */
.L_x_201:
[----:B------:R-:W-:Y:S05]  /*9f30*/  BSYNC B1 ;  /* 0x0000000000017941 */ /* 0x000fea0003800000 */
.L_x_200:
        /* <DEDUP_REMOVED lines=12> */
.L_x_203:
[----:B------:R-:W-:Y:S05]  /*a000*/  BSYNC B1 ;  /* 0x0000000000017941 */ /* 0x000fea0003800000 */
.L_x_202:
        /* <DEDUP_REMOVED lines=12> */
.L_x_205:
[----:B------:R-:W-:Y:S05]  /*a0d0*/  BSYNC B1 ;  /* 0x0000000000017941 */ /* 0x000fea0003800000 */
.L_x_204:
        /* <DEDUP_REMOVED lines=12> */
.L_x_207:
[----:B------:R-:W-:Y:S05]  /*a1a0*/  BSYNC B1 ;  /* 0x0000000000017941 */ /* 0x000fea0003800000 */
.L_x_206:
        /* <DEDUP_REMOVED lines=12> */
.L_x_209:
[----:B------:R-:W-:Y:S05]  /*a270*/  BSYNC B1 ;  /* 0x0000000000017941 */ /* 0x000fea0003800000 */
.L_x_208:
        /* <DEDUP_REMOVED lines=12> */
.L_x_211:
[----:B------:R-:W-:Y:S05]  /*a340*/  BSYNC B1 ;  /* 0x0000000000017941 */ /* 0x000fea0003800000 */
.L_x_210:
        /* <DEDUP_REMOVED lines=12> */
.L_x_213:
[----:B------:R-:W-:Y:S05]  /*a410*/  BSYNC B1 ;  /* 0x0000000000017941 */ /* 0x000fea0003800000 */
.L_x_212:
        /* <DEDUP_REMOVED lines=12> */
.L_x_215:
[----:B------:R-:W-:Y:S05]  /*a4e0*/  BSYNC B1 ;  /* 0x0000000000017941 */ /* 0x000fea0003800000 */
.L_x_214:
        /* <DEDUP_REMOVED lines=12> */
.L_x_217:
[----:B------:R-:W-:Y:S05]  /*a5b0*/  BSYNC B1 ;  /* 0x0000000000017941 */ /* 0x000fea0003800000 */
.L_x_216:
        /* <DEDUP_REMOVED lines=12> */
.L_x_219:
[----:B------:R-:W-:Y:S05]  /*a680*/  BSYNC B1 ;  /* 0x0000000000017941 */ /* 0x000fea0003800000 */
.L_x_218:
        /* <DEDUP_REMOVED lines=12> */
.L_x_221:
[----:B------:R-:W-:Y:S05]  /*a750*/  BSYNC B1 ;  /* 0x0000000000017941 */ /* 0x000fea0003800000 */
.L_x_220:
        /* <DEDUP_REMOVED lines=12> */
.L_x_223:
[----:B------:R-:W-:Y:S05]  /*a820*/  BSYNC B1 ;  /* 0x0000000000017941 */ /* 0x000fea0003800000 */
.L_x_222:
        /* <DEDUP_REMOVED lines=12> */
.L_x_225:
[----:B------:R-:W-:Y:S05]  /*a8f0*/  BSYNC B1 ;  /* 0x0000000000017941 */ /* 0x000fea0003800000 */
.L_x_224:
        /* <DEDUP_REMOVED lines=12> */
.L_x_227:
[----:B------:R-:W-:Y:S05]  /*a9c0*/  BSYNC B1 ;  /* 0x0000000000017941 */ /* 0x000fea0003800000 */
.L_x_226:
        /* <DEDUP_REMOVED lines=12> */
.L_x_229:
[----:B------:R-:W-:Y:S05]  /*aa90*/  BSYNC B1 ;  /* 0x0000000000017941 */ /* 0x000fea0003800000 */
.L_x_228:
        /* <DEDUP_REMOVED lines=12> */
.L_x_231:
[----:B------:R-:W-:Y:S05]  /*ab60*/  BSYNC B1 ;  /* 0x0000000000017941 */ /* 0x000fea0003800000 */
.L_x_230:
        /* <DEDUP_REMOVED lines=12> */
.L_x_233:
[----:B------:R-:W-:Y:S05]  /*ac30*/  BSYNC B1 ;  /* 0x0000000000017941 */ /* 0x000fea0003800000 */
.L_x_232:
        /* <DEDUP_REMOVED lines=12> */
.L_x_235:
[----:B------:R-:W-:Y:S05]  /*ad00*/  BSYNC B1 ;  /* 0x0000000000017941 */ /* 0x000fea0003800000 */
.L_x_234:
        /* <DEDUP_REMOVED lines=12> */
.L_x_237:
[----:B------:R-:W-:Y:S05]  /*add0*/  BSYNC B1 ;  /* 0x0000000000017941 */ /* 0x000fea0003800000 */
.L_x_236:
[----:B-----5:R-:W-:Y:S01]  /*ade0*/  LOP3.LUT R2, R2, 0xff, RZ, 0xc0, !PT ;  /* 0x000000ff02027812 */ /* 0x020fe200078ec0ff */
[----:B------:R-:W-:Y:S01]  /*adf0*/  BSSY B1, `(.L_x_238) ;  /* 0x000000b000017945 */ /* 0x000fe20003800000 */
[----:B------:R-:W-:Y:S02]  /*ae00*/  ISETP.LT.OR P4, PT, R34, 0xc1, !P1 ;  /* 0x000000c12200780c */ /* 0x000fe40004f81670 */
[----:B------:R-:W-:-:S05]  /*ae10*/  F2FP.F16.E5M2.UNPACK_B R2, R2 ;  /* 0x00000002ff02723e */ /* 0x000fca00020004ff */
[----:B------:R-:W-:-:S05]  /*ae20*/  HADD2.F32 R2, -RZ, R2.H0_H0 ;  /* 0x20000002ff027230 */ /* 0x000fca0000004100 */
[----:B0-----:R-:W-:-:S04]  /*ae30*/  FMUL R3, R2, UR25 ;  /* 0x0000001902037c20 */ /* 0x001fc80008400000 */
[----:B------:R-:W-:Y:S01]  /*ae40*/  FFMA R3, R0, UR24, R3 ;  /* 0x0000001800037c23 */ /* 0x000fe20008000003 */
[----:B------:R-:W-:-:S04]  /*ae50*/  PRMT R0, RZ, 0x7610, R0 ;  /* 0x00007610ff007816 */ /* 0x000fc80000000000 */
[----:B------:R-:W-:-:S05]  /*ae60*/  F2FP.SATFINITE.E5M2.F32.PACK_AB_MERGE_C R3, RZ, R3, RZ ;  /* 0x00000003ff03723e */ /* 0x000fca00048060ff */
[----:B------:R0:W-:Y:S01]  /*ae70*/  @!P3 STG.E.U8 desc[UR22][R24.64+0xc1], R3 ;  /* 0x0000c1031800b986 */ /* 0x0001e2000c101116 */
[----:B------:R-:W-:Y:S05]  /*ae80*/  @P4 BRA `(.L_x_239) ;  /* 0x0000000000044947 */ /* 0x000fea0003800000 */
[----:B------:R0:W5:Y:S02]  /*ae90*/  LDG.E.U8 R0, desc[UR22][R30.64+0xc0] ;  /* 0x0000c0161e007981 */ /* 0x000164000c1e1100 */
.L_x_239:
[----:B------:R-:W-:Y:S05]  /*aea0*/  BSYNC B1 ;  /* 0x0000000000017941 */ /* 0x000fea0003800000 */
.L_x_238:
[----:B------:R-:W2:Y:S01]  /*aeb0*/  LDL.LU R2, [R1] ;  /* 0x0000000001027983 */ /* 0x000ea20000300800 */
[----:B-----5:R-:W-:Y:S01]  /*aec0*/  LOP3.LUT R0, R0, 0xff, RZ, 0xc0, !PT ;  /* 0x000000ff00007812 */ /* 0x020fe200078ec0ff */
[----:B------:R-:W-:Y:S01]  /*aed0*/  BSSY B1, `(.L_x_240) ;  /* 0x000000b000017945 */ /* 0x000fe20003800000 */
[----:B------:R-:W-:Y:S02]  /*aee0*/  ISETP.LT.OR P3, PT, R34, 0xc2, !P1 ;  /* 0x000000c22200780c */ /* 0x000fe40004f61670 */
[----:B------:R-:W-:-:S05]  /*aef0*/  F2FP.F16.E5M2.UNPACK_B R0, R0 ;  /* 0x00000000ff00723e */ /* 0x000fca00020004ff */
[----:B------:R-:W-:-:S05]  /*af00*/  HADD2.F32 R0, -RZ, R0.H0_H0 ;  /* 0x20000000ff007230 */ /* 0x000fca0000004100 */
[----:B------:R-:W-:-:S04]  /*af10*/  FMUL R0, R0, UR25 ;  /* 0x0000001900007c20 */ /* 0x000fc80008400000 */
[----:B--2---:R-:W-:-:S05]  /*af20*/  FFMA R0, R2, UR24, R0 ;  /* 0x0000001802007c23 */ /* 0x004fca0008000000 */
[----:B0-----:R-:W-:Y:S02]  /*af30*/  F2FP.SATFINITE.E5M2.F32.PACK_AB_MERGE_C R3, RZ, R0, RZ ;  /* 0x00000000ff03723e */ /* 0x001fe400048060ff */
[----:B------:R-:W-:-:S03]  /*af40*/  PRMT R0, RZ, 0x7610, R0 ;  /* 0x00007610ff007816 */ /* 0x000fc60000000000 */
[----:B------:R0:W-:Y:S01]  /*af50*/  @!P4 STG.E.U8 desc[UR22][R26.64+0xc0], R3 ;  /* 0x0000c0031a00c986 */ /* 0x0001e2000c101116 */
[----:B------:R-:W-:Y:S05]  /*af60*/  @P3 BRA `(.L_x_241) ;  /* 0x0000000000043947 */ /* 0x000fea0003800000 */
[----:B------:R2:W5:Y:S02]  /*af70*/  LDG.E.U8 R0, desc[UR22][R30.64+0xc1] ;  /* 0x0000c1161e007981 */ /* 0x000564000c1e1100 */
.L_x_241:
[----:B------:R-:W-:Y:S05]  /*af80*/  BSYNC B1 ;  /* 0x0000000000017941 */ /* 0x000fea0003800000 */
.L_x_240:
[----:B------:R-:W3:Y:S01]  /*af90*/  LDL.LU R2, [R1+0x4] ;  /* 0x0000040001027983 */ /* 0x000ee20000300800 */
[----:B-----5:R-:W-:Y:S01]  /*afa0*/  LOP3.LUT R0, R0, 0xff, RZ, 0xc0, !PT ;  /* 0x000000ff00007812 */ /* 0x020fe200078ec0ff */
[----:B------:R-:W-:Y:S01]  /*afb0*/  BSSY B1, `(.L_x_242) ;  /* 0x000000b000017945 */ /* 0x000fe20003800000 */
[----:B------:R-:W-:Y:S02]  /*afc0*/  ISETP.LT.OR P4, PT, R34, 0xc9, !P0 ;  /* 0x000000c92200780c */ /* 0x000fe40004781670 */
[----:B------:R-:W-:-:S05]  /*afd0*/  F2FP.F16.E5M2.UNPACK_B R0, R0 ;  /* 0x00000000ff00723e */ /* 0x000fca00020004ff */
[----:B------:R-:W-:-:S05]  /*afe0*/  HADD2.F32 R0, -RZ, R0.H0_H0 ;  /* 0x20000000ff007230 */ /* 0x000fca0000004100 */
[----:B------:R-:W-:-:S04]  /*aff0*/  FMUL R0, R0, UR25 ;  /* 0x0000001900007c20 */ /* 0x000fc80008400000 */
[----:B---3--:R-:W-:-:S05]  /*b000*/  FFMA R0, R2, UR24, R0 ;  /* 0x0000001802007c23 */ /* 0x008fca0008000000 */
[----:B0-----:R-:W-:Y:S02]  /*b010*/  F2FP.SATFINITE.E5M2.F32.PACK_AB_MERGE_C R3, RZ, R0, RZ ;  /* 0x00000000ff03723e */ /* 0x001fe400048060ff */
[----:B------:R-:W-:-:S03]  /*b020*/  PRMT R0, RZ, 0x7610, R0 ;  /* 0x00007610ff007816 */ /* 0x000fc60000000000 */
[----:B------:R0:W-:Y:S01]  /*b030*/  @!P3 STG.E.U8 desc[UR22][R26.64+0xc1], R3 ;  /* 0x0000c1031a00b986 */ /* 0x0001e2000c101116 */
[----:B------:R-:W-:Y:S05]  /*b040*/  @P4 BRA `(.L_x_243) ;  /* 0x0000000000044947 */ /* 0x000fea0003800000 */
[----:B------:R3:W5:Y:S02]  /*b050*/  LDG.E.U8 R0, desc[UR22][R28.64+0xc8] ;  /* 0x0000c8161c007981 */ /* 0x000764000c1e1100 */
.L_x_243:
[----:B------:R-:W-:Y:S05]  /*b060*/  BSYNC B1 ;  /* 0x0000000000017941 */ /* 0x000fea0003800000 */
.L_x_242:
[----:B------:R-:W2:Y:S01]  /*b070*/  LDL.LU R2, [R1+0x8] ;  /* 0x0000080001027983 */ /* 0x000ea20000300800 */
        /* <DEDUP_REMOVED lines=12> */
.L_x_245:
[----:B------:R-:W-:Y:S05]  /*b140*/  BSYNC B1 ;  /* 0x0000000000017941 */ /* 0x000fea0003800000 */
.L_x_244:
        /* <DEDUP_REMOVED lines=13> */
.L_x_247:
[----:B------:R-:W-:Y:S05]  /*b220*/  BSYNC B1 ;  /* 0x0000000000017941 */ /* 0x000fea0003800000 */
.L_x_246:
        /* <DEDUP_REMOVED lines=13> */
.L_x_249:
[----:B------:R-:W-:Y:S05]  /*b300*/  BSYNC B1 ;  /* 0x0000000000017941 */ /* 0x000fea0003800000 */
.L_x_248:
        /* <DEDUP_REMOVED lines=13> */
.L_x_251:
[----:B------:R-:W-:Y:S05]  /*b3e0*/  BSYNC B1 ;  /* 0x0000000000017941 */ /* 0x000fea0003800000 */
.L_x_250:
        /* <DEDUP_REMOVED lines=13> */
.L_x_253:
[----:B------:R-:W-:Y:S05]  /*b4c0*/  BSYNC B1 ;  /* 0x0000000000017941 */ /* 0x000fea0003800000 */
.L_x_252:
        /* <DEDUP_REMOVED lines=13> */
.L_x_255:
[----:B------:R-:W-:Y:S05]  /*b5a0*/  BSYNC B1 ;  /* 0x0000000000017941 */ /* 0x000fea0003800000 */
.L_x_254:
        /* <DEDUP_REMOVED lines=13> */
.L_x_257:
[----:B------:R-:W-:Y:S05]  /*b680*/  BSYNC B1 ;  /* 0x0000000000017941 */ /* 0x000fea0003800000 */
.L_x_256:
        /* <DEDUP_REMOVED lines=13> */
.L_x_259:
[----:B------:R-:W-:Y:S05]  /*b760*/  BSYNC B1 ;  /* 0x0000000000017941 */ /* 0x000fea0003800000 */
.L_x_258:
        /* <DEDUP_REMOVED lines=13> */
.L_x_261:
[----:B------:R-:W-:Y:S05]  /*b840*/  BSYNC B1 ;  /* 0x0000000000017941 */ /* 0x000fea0003800000 */
.L_x_260:
        /* <DEDUP_REMOVED lines=13> */
.L_x_263:
[----:B------:R-:W-:Y:S05]  /*b920*/  BSYNC B1 ;  /* 0x0000000000017941 */ /* 0x000fea0003800000 */
.L_x_262:
        /* <DEDUP_REMOVED lines=13> */
.L_x_265:
[----:B------:R-:W-:Y:S05]  /*ba00*/  BSYNC B1 ;  /* 0x0000000000017941 */ /* 0x000fea0003800000 */
.L_x_264:
        /* <DEDUP_REMOVED lines=13> */
.L_x_267:
[----:B------:R-:W-:Y:S05]  /*bae0*/  BSYNC B1 ;  /* 0x0000000000017941 */ /* 0x000fea0003800000 */
.L_x_266:
        /* <DEDUP_REMOVED lines=13> */
.L_x_269:
[----:B------:R-:W-:Y:S05]  /*bbc0*/  BSYNC B1 ;  /* 0x0000000000017941 */ /* 0x000fea0003800000 */
.L_x_268:
        /* <DEDUP_REMOVED lines=13> */
.L_x_271:
[----:B------:R-:W-:Y:S05]  /*bca0*/  BSYNC B1 ;  /* 0x0000000000017941 */ /* 0x000fea0003800000 */
.L_x_270:
        /* <DEDUP_REMOVED lines=13> */
.L_x_273:
[----:B------:R-:W-:Y:S05]  /*bd80*/  BSYNC B1 ;  /* 0x0000000000017941 */ /* 0x000fea0003800000 */
.L_x_272:
        /* <DEDUP_REMOVED lines=13> */
.L_x_275:
[----:B------:R-:W-:Y:S05]  /*be60*/  BSYNC B1 ;  /* 0x0000000000017941 */ /* 0x000fea0003800000 */
.L_x_274:
        /* <DEDUP_REMOVED lines=13> */
.L_x_277:
[----:B------:R-:W-:Y:S05]  /*bf40*/  BSYNC B1 ;  /* 0x0000000000017941 */ /* 0x000fea0003800000 */
.L_x_276:
        /* <DEDUP_REMOVED lines=13> */
.L_x_279:
[----:B------:R-:W-:Y:S05]  /*c020*/  BSYNC B1 ;  /* 0x0000000000017941 */ /* 0x000fea0003800000 */
.L_x_278:
        /* <DEDUP_REMOVED lines=13> */
.L_x_281:
[----:B------:R-:W-:Y:S05]  /*c100*/  BSYNC B1 ;  /* 0x0000000000017941 */ /* 0x000fea0003800000 */
.L_x_280:
        /* <DEDUP_REMOVED lines=13> */
.L_x_283:
[----:B------:R-:W-:Y:S05]  /*c1e0*/  BSYNC B1 ;  /* 0x0000000000017941 */ /* 0x000fea0003800000 */
.L_x_282:
        /* <DEDUP_REMOVED lines=13> */
.L_x_285:
[----:B------:R-:W-:Y:S05]  /*c2c0*/  BSYNC B1 ;  /* 0x0000000000017941 */ /* 0x000fea0003800000 */
.L_x_284:
        /* <DEDUP_REMOVED lines=13> */
.L_x_287:
[----:B------:R-:W-:Y:S05]  /*c3a0*/  BSYNC B1 ;  /* 0x0000000000017941 */ /* 0x000fea0003800000 */
.L_x_286:
        /* <DEDUP_REMOVED lines=13> */
.L_x_289:
[----:B------:R-:W-:Y:S05]  /*c480*/  BSYNC B1 ;  /* 0x0000000000017941 */ /* 0x000fea0003800000 */
.L_x_288:
        /* <DEDUP_REMOVED lines=13> */
.L_x_291:
[----:B------:R-:W-:Y:S05]  /*c560*/  BSYNC B1 ;  /* 0x0000000000017941 */ /* 0x000fea0003800000 */
.L_x_290:
        /* <DEDUP_REMOVED lines=13> */
.L_x_293:
[----:B------:R-:W-:Y:S05]  /*c640*/  BSYNC B1 ;  /* 0x0000000000017941 */ /* 0x000fea0003800000 */
.L_x_292:
        /* <DEDUP_REMOVED lines=13> */
.L_x_295:
[----:B------:R-:W-:Y:S05]  /*c720*/  BSYNC B1 ;  /* 0x0000000000017941 */ /* 0x000fea0003800000 */
.L_x_294:
        /* <DEDUP_REMOVED lines=13> */
.L_x_297:
[----:B------:R-:W-:Y:S05]  /*c800*/  BSYNC B1 ;  /* 0x0000000000017941 */ /* 0x000fea0003800000 */
.L_x_296:
[----:B------:R-:W-:Y:S05]  /*c810*/  @P1 BRA `(.L_x_298) ;  /* 0x0000002000a41947 */ /* 0x000fea0003800000 */
[----:B------:R-:W2:Y:S01]  /*c820*/  LDL.LU R2, [R1+0x74] ;  /* 0x0000740001027983 */ /* 0x000ea20000300800 */
[----:B-----5:R-:W-:-:S04]  /*c830*/  LOP3.LUT R0, R0, 0xff, RZ, 0xc0, !PT ;  /* 0x000000ff00007812 */ /* 0x020fc800078ec0ff */
[----:B------:R-:W-:-:S05]  /*c840*/  F2FP.F16.E5M2.UNPACK_B R0, R0 ;  /* 0x00000000ff00723e */ /* 0x000fca00020004ff */
[----:B------:R-:W-:-:S05]  /*c850*/  HADD2.F32 R0, -RZ, R0.H0_H0 ;  /* 0x20000000ff007230 */ /* 0x000fca0000004100 */
[----:B------:R-:W-:-:S04]  /*c860*/  FMUL R0, R0, UR25 ;  /* 0x0000001900007c20 */ /* 0x000fc80008400000 */
[----:B--2---:R-:W-:-:S05]  /*c870*/  FFMA R0, R2, UR24, R0 ;  /* 0x0000001802007c23 */ /* 0x004fca0008000000 */
[----:B0-----:R-:W-:-:S05]  /*c880*/  F2FP.SATFINITE.E5M2.F32.PACK_AB_MERGE_C R3, RZ, R0, RZ ;  /* 0x00000000ff03723e */ /* 0x001fca00048060ff */
[----:B------:R0:W-:Y:S01]  /*c890*/  STG.E.U8 desc[UR22][R26.64+0xf9], R3 ;  /* 0x0000f9031a007986 */ /* 0x0001e2000c101116 */
[----:B------:R-:W-:Y:S05]  /*c8a0*/  BRA `(.L_x_298) ;  /* 0x0000002000807947 */ /* 0x000fea0003800000 */
.L_x_41:
[C---:B------:R-:W-:Y:S01]  /*c8b0*/  ISETP.GE.AND P1, PT, R39.reuse, 0x1, PT ;  /* 0x000000012700780c */ /* 0x040fe20003f26270 */
[----:B------:R-:W-:Y:S01]  /*c8c0*/  FMUL R226, R226, UR24 ;  /* 0x00000018e2e27c20 */ /* 0x000fe20008400000 */
[----:B------:R-:W2:Y:S01]  /*c8d0*/  LDL.LU R227, [R1+0x10] ;  /* 0x0000100001e37983 */ /* 0x000ea20000300800 */
[----:B------:R-:W-:Y:S01]  /*c8e0*/  ISETP.GE.AND P0, PT, R39, 0x9, PT ;  /* 0x000000092700780c */ /* 0x000fe20003f06270 */
[----:B------:R-:W-:Y:S01]  /*c8f0*/  FMUL R225, R225, UR24 ;  /* 0x00000018e1e17c20 */ /* 0x000fe20008400000 */
[C---:B------:R-:W-:Y:S02]  /*c900*/  ISETP.LT.OR P4, PT, R34.reuse, 0x1, !P1 ;  /* 0x000000012200780c */ /* 0x040fe40004f81670 */
[C---:B------:R-:W-:Y:S02]  /*c910*/  ISETP.LT.OR P5, PT, R34.reuse, 0x2, !P1 ;  /* 0x000000022200780c */ /* 0x040fe40004fa1670 */
[----:B------:R-:W-:Y:S02]  /*c920*/  F2FP.SATFINITE.E5M2.F32.PACK_AB_MERGE_C R29, RZ, R226, RZ ;  /* 0x000000e2ff1d723e */ /* 0x000fe400048060ff */
[----:B------:R-:W-:Y:S01]  /*c930*/  ISETP.LT.OR P3, PT, R34, 0x1, !P0 ;  /* 0x000000012200780c */ /* 0x000fe20004761670 */
[----:B------:R-:W-:Y:S01]  /*c940*/  FMUL R224, R224, UR24 ;  /* 0x00000018e0e07c20 */ /* 0x000fe20008400000 */
[----:B------:R-:W-:Y:S01]  /*c950*/  ISETP.LT.OR P6, PT, R34, 0xa, !P1 ;  /* 0x0000000a2200780c */ /* 0x000fe20004fc1670 */
[----:B------:R-:W-:Y:S01]  /*c960*/  FMUL R223, R223, UR24 ;  /* 0x00000018dfdf7c20 */ /* 0x000fe20008400000 */
[----:B------:R-:W-:Y:S01]  /*c970*/  F2FP.SATFINITE.E5M2.F32.PACK_AB_MERGE_C R225, RZ, R225, RZ ;  /* 0x000000e1ffe1723e */ /* 0x000fe200048060ff */
[----:B------:R-:W-:Y:S01]  /*c980*/  FMUL R221, R221, UR24 ;  /* 0x00000018dddd7c20 */ /* 0x000fe20008400000 */
[----:B------:R-:W-:Y:S01]  /*c990*/  FMUL R222, R222, UR24 ;  /* 0x00000018dede7c20 */ /* 0x000fe20008400000 */
[----:B------:R0:W-:Y:S01]  /*c9a0*/  @!P4 STG.E.U8 desc[UR22][R24.64], R29 ;  /* 0x0000001d1800c986 */ /* 0x0001e2000c101116 */
[----:B------:R-:W-:-:S02]  /*c9b0*/  ISETP.LT.OR P4, PT, R34, 0x2, !P0 ;  /* 0x000000022200780c */ /* 0x000fc40004781670 */
[----:B------:R-:W-:Y:S01]  /*c9c0*/  F2FP.SATFINITE.E5M2.F32.PACK_AB_MERGE_C R31, RZ, R224, RZ ;  /* 0x000000e0ff1f723e */ /* 0x000fe200048060ff */
[----:B------:R3:W-:Y:S01]  /*c9d0*/  @!P5 STG.E.U8 desc[UR22][R24.64+0x1], R225 ;  /* 0x000001e11800d986 */ /* 0x0007e2000c101116 */
[----:B------:R-:W-:Y:S02]  /*c9e0*/  ISETP.LT.OR P5, PT, R34, 0x9, !P1 ;  /* 0x000000092200780c */ /* 0x000fe40004fa1670 */
[----:B------:R-:W-:Y:S01]  /*c9f0*/  F2FP.SATFINITE.E5M2.F32.PACK_AB_MERGE_C R223, RZ, R223, RZ ;  /* 0x000000dfffdf723e */ /* 0x000fe200048060ff */
[----:B------:R-:W-:Y:S01]  /*ca00*/  FMUL R220, R220, UR24 ;  /* 0x00000018dcdc7c20 */ /* 0x000fe20008400000 */
[----:B------:R-:W-:Y:S01]  /*ca10*/  F2FP.SATFINITE.E5M2.F32.PACK_AB_MERGE_C R221, RZ, R221, RZ ;  /* 0x000000ddffdd723e */ /* 0x000fe200048060ff */
[----:B------:R-:W-:Y:S01]  /*ca20*/  @!P3 STG.E.U8 desc[UR22][R26.64], R31 ;  /* 0x0000001f1a00b986 */ /* 0x000fe2000c101116 */
[----:B------:R-:W-:-:S03]  /*ca30*/  ISETP.LT.OR P3, PT, R34, 0x9, !P0 ;  /* 0x000000092200780c */ /* 0x000fc60004761670 */
[----:B------:R-:W-:Y:S01]  /*ca40*/  @!P4 STG.E.U8 desc[UR22][R26.64+0x1], R223 ;  /* 0x000001df1a00c986 */ /* 0x000fe2000c101116 */
[----:B------:R-:W-:-:S03]  /*ca50*/  ISETP.LT.OR P4, PT, R34, 0xa, !P0 ;  /* 0x0000000a2200780c */ /* 0x000fc60004781670 */
[----:B------:R-:W-:Y:S01]  /*ca60*/  @!P6 STG.E.U8 desc[UR22][R24.64+0x9], R221 ;  /* 0x000009dd1800e986 */ /* 0x000fe2000c101116 */
[C---:B------:R-:W-:Y:S01]  /*ca70*/  ISETP.LT.OR P6, PT, R34.reuse, 0x12, !P1 ;  /* 0x000000122200780c */ /* 0x040fe20004fc1670 */
[----:B------:R-:W-:Y:S01]  /*ca80*/  FMUL R219, R219, UR24 ;  /* 0x00000018dbdb7c20 */ /* 0x000fe20008400000 */
[----:B0-----:R-:W-:Y:S01]  /*ca90*/  F2FP.SATFINITE.E5M2.F32.PACK_AB_MERGE_C R29, RZ, R222, RZ ;  /* 0x000000deff1d723e */ /* 0x001fe200048060ff */
[----:B------:R-:W-:Y:S01]  /*caa0*/  FMUL R217, R217, UR24 ;  /* 0x00000018d9d97c20 */ /* 0x000fe20008400000 */
[----:B------:R-:W4:Y:S01]  /*cab0*/  LDL.LU R226, [R1+0xc] ;  /* 0x00000c0001e27983 */ /* 0x000f220000300800 */
[----:B------:R-:W-:Y:S02]  /*cac0*/  F2FP.SATFINITE.E5M2.F32.PACK_AB_MERGE_C R33, RZ, R220, RZ ;  /* 0x000000dcff21723e */ /* 0x000fe400048060ff */
[----:B------:R-:W-:Y:S01]  /*cad0*/  F2FP.SATFINITE.E5M2.F32.PACK_AB_MERGE_C R219, RZ, R219, RZ ;  /* 0x000000dbffdb723e */ /* 0x000fe200048060ff */
[----:B------:R0:W-:Y:S01]  /*cae0*/  @!P5 STG.E.U8 desc[UR22][R24.64+0x8], R29 ;  /* 0x0000081d1800d986 */ /* 0x0001e2000c101116 */
[----:B------:R-:W-:-:S02]  /*caf0*/  ISETP.LT.OR P5, PT, R34, 0x11, !P1 ;  /* 0x000000112200780c */ /* 0x000fc40004fa1670 */
[----:B------:R-:W-:Y:S01]  /*cb00*/  F2FP.SATFINITE.E5M2.F32.PACK_AB_MERGE_C R217, RZ, R217, RZ ;  /* 0x000000d9ffd9723e */ /* 0x000fe200048060ff */
[----:B---3--:R-:W3:Y:S01]  /*cb10*/  LDL.LU R225, [R1+0x8] ;  /* 0x0000080001e17983 */ /* 0x008ee20000300800 */
[----:B------:R-:W-:-:S03]  /*cb20*/  FMUL R218, R218, UR24 ;  /* 0x00000018dada7c20 */ /* 0x000fc60008400000 */
[----:B------:R-:W4:Y:S04]  /*cb30*/  LDL.LU R224, [R1+0x4] ;  /* 0x0000040001e07983 */ /* 0x000f280000300800 */
[----:B------:R-:W3:Y:S01]  /*cb40*/  LDL.LU R222, [R1] ;  /* 0x0000000001de7983 */ /* 0x000ee20000300800 */
[----:B0-----:R-:W-:Y:S01]  /*cb50*/  F2FP.SATFINITE.E5M2.F32.PACK_AB_MERGE_C R29, RZ, R218, RZ ;  /* 0x000000daff1d723e */ /* 0x001fe200048060ff */
[----:B------:R-:W-:Y:S01]  /*cb60*/  FMUL R216, R216, UR24 ;  /* 0x00000018d8d87c20 */ /* 0x000fe20008400000 */
[----:B------:R-:W-:Y:S01]  /*cb70*/  FMUL R215, R215, UR24 ;  /* 0x00000018d7d77c20 */ /* 0x000fe20008400000 */
[----:B------:R0:W-:Y:S01]  /*cb80*/  @!P3 STG.E.U8 desc[UR22][R26.64+0x8], R33 ;  /* 0x000008211a00b986 */ /* 0x0001e2000c101116 */
[C---:B------:R-:W-:Y:S01]  /*cb90*/  ISETP.LT.OR P3, PT, R34.reuse, 0x11, !P0 ;  /* 0x000000112200780c */ /* 0x040fe20004761670 */
[----:B------:R-:W-:Y:S01]  /*cba0*/  FMUL R213, R213, UR24 ;  /* 0x00000018d5d57c20 */ /* 0x000fe20008400000 */
[----:B------:R-:W-:Y:S01]  /*cbb0*/  F2FP.SATFINITE.E5M2.F32.PACK_AB_MERGE_C R31, RZ, R216, RZ ;  /* 0x000000d8ff1f723e */ /* 0x000fe200048060ff */
[----:B------:R-:W-:Y:S01]  /*cbc0*/  @!P4 STG.E.U8 desc[UR22][R26.64+0x9], R219 ;  /* 0x000009db1a00c986 */ /* 0x000fe2000c101116 */
[----:B------:R-:W-:Y:S01]  /*cbd0*/  ISETP.LT.OR P4, PT, R34, 0x12, !P0 ;  /* 0x000000122200780c */ /* 0x000fe20004781670 */
[----:B------:R-:W-:Y:S01]  /*cbe0*/  FMUL R214, R214, UR24 ;  /* 0x00000018d6d67c20 */ /* 0x000fe20008400000 */
[----:B------:R-:W-:Y:S01]  /*cbf0*/  F2FP.SATFINITE.E5M2.F32.PACK_AB_MERGE_C R215, RZ, R215, RZ ;  /* 0x000000d7ffd7723e */ /* 0x000fe200048060ff */
[----:B------:R-:W-:Y:S01]  /*cc00*/  @!P6 STG.E.U8 desc[UR22][R24.64+0x11], R217 ;  /* 0x000011d91800e986 */ /* 0x000fe2000c101116 */
[----:B------:R-:W-:Y:S01]  /*cc10*/  ISETP.LT.OR P6, PT, R34, 0x1a, !P1 ;  /* 0x0000001a2200780c */ /* 0x000fe20004fc1670 */
[----:B------:R-:W-:Y:S01]  /*cc20*/  FMUL R212, R212, UR24 ;  /* 0x00000018d4d47c20 */ /* 0x000fe20008400000 */
[----:B------:R-:W-:Y:S01]  /*cc30*/  F2FP.SATFINITE.E5M2.F32.PACK_AB_MERGE_C R213, RZ, R213, RZ ;  /* 0x000000d5ffd5723e */ /* 0x000fe200048060ff */
[----:B------:R1:W-:Y:S01]  /*cc40*/  @!P5 STG.E.U8 desc[UR22][R24.64+0x10], R29 ;  /* 0x0000101d1800d986 */ /* 0x0003e2000c101116 */
[C---:B------:R-:W-:Y:S01]  /*cc50*/  ISETP.LT.OR P5, PT, R34.reuse, 0x19, !P1 ;  /* 0x000000192200780c */ /* 0x040fe20004fa1670 */
[----:B------:R-:W-:Y:S01]  /*cc60*/  FMUL R211, R211, UR24 ;  /* 0x00000018d3d37c20 */ /* 0x000fe20008400000 */
[----:B------:R-:W-:Y:S01]  /*cc70*/  FMUL R209, R209, UR24 ;  /* 0x00000018d1d17c20 */ /* 0x000fe20008400000 */
[----:B------:R1:W-:Y:S01]  /*cc80*/  @!P3 STG.E.U8 desc[UR22][R26.64+0x10], R31 ;  /* 0x0000101f1a00b986 */ /* 0x0003e2000c101116 */
[----:B------:R-:W-:Y:S01]  /*cc90*/  ISETP.LT.OR P3, PT, R34, 0x19, !P0 ;  /* 0x000000192200780c */ /* 0x000fe20004761670 */
[----:B------:R-:W-:Y:S01]  /*cca0*/  FMUL R210, R210, UR24 ;  /* 0x00000018d2d27c20 */ /* 0x000fe20008400000 */
[----:B0-----:R-:W-:Y:S01]  /*ccb0*/  F2FP.SATFINITE.E5M2.F32.PACK_AB_MERGE_C R33, RZ, R212, RZ ;  /* 0x000000d4ff21723e */ /* 0x001fe200048060ff */
[----:B------:R-:W-:Y:S01]  /*ccc0*/  @!P4 STG.E.U8 desc[UR22][R26.64+0x11], R215 ;  /* 0x000011d71a00c986 */ /* 0x000fe2000c101116 */
[----:B------:R-:W-:Y:S01]  /*ccd0*/  ISETP.LT.OR P4, PT, R34, 0x1a, !P0 ;  /* 0x0000001a2200780c */ /* 0x000fe20004781670 */
[----:B------:R-:W-:Y:S01]  /*cce0*/  FMUL R208, R208, UR24 ;  /* 0x00000018d0d07c20 */ /* 0x000fe20008400000 */
[----:B------:R-:W-:Y:S01]  /*ccf0*/  F2FP.SATFINITE.E5M2.F32.PACK_AB_MERGE_C R211, RZ, R211, RZ ;  /* 0x000000d3ffd3723e */ /* 0x000fe200048060ff */
[----:B------:R-:W-:Y:S01]  /*cd00*/  @!P6 STG.E.U8 desc[UR22][R24.64+0x19], R213 ;  /* 0x000019d51800e986 */ /* 0x000fe2000c101116 */
[----:B------:R-:W-:Y:S01]  /*cd10*/  ISETP.LT.OR P6, PT, R34, 0x22, !P1 ;  /* 0x000000222200780c */ /* 0x000fe20004fc1670 */
[----:B------:R-:W-:Y:S01]  /*cd20*/  FMUL R207, R207, UR24 ;  /* 0x00000018cfcf7c20 */ /* 0x000fe20008400000 */
[----:B-1----:R-:W-:Y:S01]  /*cd30*/  F2FP.SATFINITE.E5M2.F32.PACK_AB_MERGE_C R29, RZ, R214, RZ ;  /* 0x000000d6ff1d723e */ /* 0x002fe200048060ff */
[----:B------:R-:W-:Y:S01]  /*cd40*/  FMUL R205, R205, UR24 ;  /* 0x00000018cdcd7c20 */ /* 0x000fe20008400000 */
[----:B------:R-:W-:Y:S01]  /*cd50*/  F2FP.SATFINITE.E5M2.F32.PACK_AB_MERGE_C R209, RZ, R209, RZ ;  /* 0x000000d1ffd1723e */ /* 0x000fe200048060ff */
[----:B------:R-:W-:Y:S01]  /*cd60*/  FMUL R206, R206, UR24 ;  /* 0x00000018cece7c20 */ /* 0x000fe20008400000 */
[----:B------:R-:W-:Y:S01]  /*cd70*/  F2FP.SATFINITE.E5M2.F32.PACK_AB_MERGE_C R31, RZ, R208, RZ ;  /* 0x000000d0ff1f723e */ /* 0x000fe200048060ff */
[----:B------:R0:W-:Y:S01]  /*cd80*/  @!P5 STG.E.U8 desc[UR22][R24.64+0x18], R29 ;  /* 0x0000181d1800d986 */ /* 0x0001e2000c101116 */
[----:B------:R-:W-:Y:S01]  /*cd90*/  ISETP.LT.OR P5, PT, R34, 0x21, !P1 ;  /* 0x000000212200780c */ /* 0x000fe20004fa1670 */
[----:B------:R-:W-:Y:S01]  /*cda0*/  FMUL R204, R204, UR24 ;  /* 0x00000018cccc7c20 */ /* 0x000fe20008400000 */
[----:B------:R-:W-:Y:S01]  /*cdb0*/  F2FP.SATFINITE.E5M2.F32.PACK_AB_MERGE_C R207, RZ, R207, RZ ;  /* 0x000000cfffcf723e */ /* 0x000fe200048060ff */
[----:B------:R1:W-:Y:S01]  /*cdc0*/  @!P3 STG.E.U8 desc[UR22][R26.64+0x18], R33 ;  /* 0x000018211a00b986 */ /* 0x0003e2000c101116 */
[C---:B------:R-:W-:Y:S01]  /*cdd0*/  ISETP.LT.OR P3, PT, R34.reuse, 0x21, !P0 ;  /* 0x000000212200780c */ /* 0x040fe20004761670 */
[----:B------:R-:W-:Y:S01]  /*cde0*/  FMUL R203, R203, UR24 ;  /* 0x00000018cbcb7c20 */ /* 0x000fe20008400000 */
[----:B------:R-:W-:Y:S01]  /*cdf0*/  F2FP.SATFINITE.E5M2.F32.PACK_AB_MERGE_C R205, RZ, R205, RZ ;  /* 0x000000cdffcd723e */ /* 0x000fe200048060ff */
[----:B------:R-:W-:Y:S01]  /*ce00*/  @!P4 STG.E.U8 desc[UR22][R26.64+0x19], R211 ;  /* 0x000019d31a00c986 */ /* 0x000fe2000c101116 */
[C---:B------:R-:W-:Y:S01]  /*ce10*/  ISETP.LT.OR P4, PT, R34.reuse, 0x22, !P0 ;  /* 0x000000222200780c */ /* 0x040fe20004781670 */
[----:B------:R-:W-:Y:S01]  /*ce20*/  FMUL R201, R201, UR24 ;  /* 0x00000018c9c97c20 */ /* 0x000fe20008400000 */
[----:B------:R-:W-:Y:S01]  /*ce30*/  F2FP.SATFINITE.E5M2.F32.PACK_AB_MERGE_C R203, RZ, R203, RZ ;  /* 0x000000cbffcb723e */ /* 0x000fe200048060ff */
[----:B------:R-:W-:Y:S01]  /*ce40*/  @!P6 STG.E.U8 desc[UR22][R24.64+0x21], R209 ;  /* 0x000021d11800e986 */ /* 0x000fe2000c101116 */
[----:B------:R-:W-:Y:S01]  /*ce50*/  ISETP.LT.OR P6, PT, R34, 0x2a, !P1 ;  /* 0x0000002a2200780c */ /* 0x000fe20004fc1670 */
[----:B------:R-:W-:Y:S01]  /*ce60*/  FMUL R202, R202, UR24 ;  /* 0x00000018caca7c20 */ /* 0x000fe20008400000 */
[----:B0-----:R-:W-:Y:S01]  /*ce70*/  F2FP.SATFINITE.E5M2.F32.PACK_AB_MERGE_C R29, RZ, R210, RZ ;  /* 0x000000d2ff1d723e */ /* 0x001fe200048060ff */
[----:B------:R-:W-:Y:S01]  /*ce80*/  FMUL R200, R200, UR24 ;  /* 0x00000018c8c87c20 */ /* 0x000fe20008400000 */
[----:B-1----:R-:W-:Y:S01]  /*ce90*/  F2FP.SATFINITE.E5M2.F32.PACK_AB_MERGE_C R33, RZ, R204, RZ ;  /* 0x000000ccff21723e */ /* 0x002fe200048060ff */
[----:B------:R-:W-:Y:S01]  /*cea0*/  FMUL R199, R199, UR24 ;  /* 0x00000018c7c77c20 */ /* 0x000fe20008400000 */
[----:B------:R-:W-:Y:S01]  /*ceb0*/  F2FP.SATFINITE.E5M2.F32.PACK_AB_MERGE_C R201, RZ, R201, RZ ;  /* 0x000000c9ffc9723e */ /* 0x000fe200048060ff */
[----:B------:R0:W-:Y:S01]  /*cec0*/  @!P5 STG.E.U8 desc[UR22][R24.64+0x20], R29 ;  /* 0x0000201d1800d986 */ /* 0x0001e2000c101116 */
[C---:B------:R-:W-:Y:S01]  /*ced0*/  ISETP.LT.OR P5, PT, R34.reuse, 0x29, !P1 ;  /* 0x000000292200780c */ /* 0x040fe20004fa1670 */
[----:B------:R-:W-:Y:S01]  /*cee0*/  FMUL R197, R197, UR24 ;  /* 0x00000018c5c57c20 */ /* 0x000fe20008400000 */
[----:B------:R-:W-:Y:S01]  /*cef0*/  F2FP.SATFINITE.E5M2.F32.PACK_AB_MERGE_C R199, RZ, R199, RZ ;  /* 0x000000c7ffc7723e */ /* 0x000fe200048060ff */
[----:B------:R1:W-:Y:S01]  /*cf00*/  @!P3 STG.E.U8 desc[UR22][R26.64+0x20], R31 ;  /* 0x0000201f1a00b986 */ /* 0x0003e2000c101116 */
[----:B------:R-:W-:Y:S01]  /*cf10*/  ISETP.LT.OR P3, PT, R34, 0x29, !P0 ;  /* 0x000000292200780c */ /* 0x000fe20004761670 */
[----:B------:R-:W-:Y:S01]  /*cf20*/  FMUL R198, R198, UR24 ;  /* 0x00000018c6c67c20 */ /* 0x000fe20008400000 */
[----:B------:R-:W-:Y:S01]  /*cf30*/  F2FP.SATFINITE.E5M2.F32.PACK_AB_MERGE_C R197, RZ, R197, RZ ;  /* 0x000000c5ffc5723e */ /* 0x000fe200048060ff */
[----:B------:R-:W-:Y:S01]  /*cf40*/  @!P4 STG.E.U8 desc[UR22][R26.64+0x21], R207 ;  /* 0x000021cf1a00c986 */ /* 0x000fe2000c101116 */
[----:B------:R-:W-:Y:S01]  /*cf50*/  ISETP.LT.OR P4, PT, R34, 0x2a, !P0 ;  /* 0x0000002a2200780c */ /* 0x000fe20004781670 */
[----:B------:R-:W-:Y:S01]  /*cf60*/  FMUL R196, R196, UR24 ;  /* 0x00000018c4c47c20 */ /* 0x000fe20008400000 */
[----:B------:R-:W-:Y:S01]  /*cf70*/  FMUL R195, R195, UR24 ;  /* 0x00000018c3c37c20 */ /* 0x000fe20008400000 */
        /* <DEDUP_REMOVED lines=27> */
[----:B------:R-:W-:Y:S01]  /*d130*/  FMUL R186, R186, UR24 ;  /* 0x00000018baba7c20 */ /* 0x000fe20008400000 */
        /* <DEDUP_REMOVED lines=154> */
[----:B-----5:R-:W-:Y:S01]  /*dae0*/  FMUL R5, R5, UR24 ;  /* 0x0000001805057c20 */ /* 0x020fe20008400000 */
[----:B0-----:R-:W-:Y:S01]  /*daf0*/  F2FP.SATFINITE.E5M2.F32.PACK_AB_MERGE_C R29, RZ, R170, RZ ;  /* 0x000000aaff1d723e */ /* 0x001fe200048060ff */
[----:B------:R-:W-:Y:S01]  /*db00*/  FMUL R0, R0, UR24 ;  /* 0x0000001800007c20 */ /* 0x000fe20008400000 */
[----:B-1----:R-:W-:Y:S01]  /*db10*/  F2FP.SATFINITE.E5M2.F32.PACK_AB_MERGE_C R33, RZ, R164, RZ ;  /* 0x000000a4ff21723e */ /* 0x002fe200048060ff */
[----:B------:R-:W-:Y:S01]  /*db20*/  FMUL R6, R6, UR24 ;  /* 0x0000001806067c20 */ /* 0x000fe20008400000 */
[----:B------:R-:W-:Y:S01]  /*db30*/  F2FP.SATFINITE.E5M2.F32.PACK_AB_MERGE_C R7, RZ, R7, RZ ;  /* 0x00000007ff07723e */ /* 0x000fe200048060ff */
[----:B------:R0:W-:Y:S01]  /*db40*/  @!P5 STG.E.U8 desc[UR22][R24.64+0x70], R29 ;  /* 0x0000701d1800d986 */ /* 0x0001e2000c101116 */
[----:B------:R-:W-:Y:S01]  /*db50*/  ISETP.LT.OR P5, PT, R34, 0x79, !P1 ;  /* 0x000000792200780c */ /* 0x000fe20004fa1670 */
[----:B------:R-:W-:Y:S01]  /*db60*/  FMUL R2, R2, UR24 ;  /* 0x0000001802027c20 */ /* 0x000fe20008400000 */
[----:B------:R-:W-:Y:S01]  /*db70*/  F2FP.SATFINITE.E5M2.F32.PACK_AB_MERGE_C R5, RZ, R5, RZ ;  /* 0x00000005ff05723e */ /* 0x000fe200048060ff */
[----:B------:R1:W-:Y:S01]  /*db80*/  @!P3 STG.E.U8 desc[UR22][R26.64+0x70], R31 ;  /* 0x0000701f1a00b986 */ /* 0x0003e2000c101116 */
[----:B------:R-:W-:Y:S01]  /*db90*/  ISETP.LT.OR P3, PT, R34, 0x79, !P0 ;  /* 0x000000792200780c */ /* 0x000fe20004761670 */
[----:B------:R-:W-:Y:S01]  /*dba0*/  FMUL R3, R3, UR24 ;  /* 0x0000001803037c20 */ /* 0x000fe20008400000 */
[----:B------:R-:W-:Y:S01]  /*dbb0*/  FMUL R4, R4, UR24 ;  /* 0x0000001804047c20 */ /* 0x000fe20008400000 */
[----:B------:R-:W-:Y:S01]  /*dbc0*/  @!P4 STG.E.U8 desc[UR22][R26.64+0x71], R167 ;  /* 0x000071a71a00c986 */ /* 0x000fe2000c101116 */
[----:B------:R-:W-:-:S03]  /*dbd0*/  ISETP.LT.OR P4, PT, R34, 0x7a, !P0 ;  /* 0x0000007a2200780c */ /* 0x000fc60004781670 */
[----:B------:R-:W-:Y:S01]  /*dbe0*/  @!P6 STG.E.U8 desc[UR22][R24.64+0x79], R165 ;  /* 0x000079a51800e986 */ /* 0x000fe2000c101116 */
[----:B------:R-:W-:Y:S02]  /*dbf0*/  ISETP.LT.OR P6, PT, R34, 0x82, !P1 ;  /* 0x000000822200780c */ /* 0x000fe40004fc1670 */
[----:B0-----:R-:W-:Y:S01]  /*dc00*/  F2FP.SATFINITE.E5M2.F32.PACK_AB_MERGE_C R29, RZ, R166, RZ ;  /* 0x000000a6ff1d723e */ /* 0x001fe200048060ff */
[----:B------:R-:W4:Y:S01]  /*dc10*/  LDL.LU R220, [R1+0x14] ;  /* 0x0000140001dc7983 */ /* 0x000f220000300800 */
[----:B-1----:R-:W-:-:S03]  /*dc20*/  F2FP.SATFINITE.E5M2.F32.PACK_AB_MERGE_C R31, RZ, R160, RZ ;  /* 0x000000a0ff1f723e */ /* 0x002fc600048060ff */
[----:B------:R0:W-:Y:S01]  /*dc30*/  @!P5 STG.E.U8 desc[UR22][R24.64+0x78], R29 ;  /* 0x0000781d1800d986 */ /* 0x0001e2000c101116 */
[----:B------:R-:W-:-:S03]  /*dc40*/  ISETP.LT.OR P5, PT, R34, 0x81, !P1 ;  /* 0x000000812200780c */ /* 0x000fc60004fa1670 */
[----:B------:R1:W-:Y:S01]  /*dc50*/  @!P3 STG.E.U8 desc[UR22][R26.64+0x78], R33 ;  /* 0x000078211a00b986 */ /* 0x0003e2000c101116 */
[----:B------:R-:W-:-:S03]  /*dc60*/  ISETP.LT.OR P3, PT, R34, 0x81, !P0 ;  /* 0x000000812200780c */ /* 0x000fc60004761670 */
        /* <DEDUP_REMOVED lines=26> */
[----:B0-----:R-:W-:Y:S02]  /*de10*/  F2FP.SATFINITE.E5M2.F32.PACK_AB_MERGE_C R29, RZ, R154, RZ ;  /* 0x0000009aff1d723e */ /* 0x001fe400048060ff */
[----:B-1----:R-:W-:-:S03]  /*de20*/  F2FP.SATFINITE.E5M2.F32.PACK_AB_MERGE_C R33, RZ, R20, RZ ;  /* 0x00000014ff21723e */ /* 0x002fc600048060ff */
[----:B------:R0:W-:Y:S01]  /*de30*/  @!P5 STG.E.U8 desc[UR22][R24.64+0x90], R29 ;  /* 0x0000901d1800d986 */ /* 0x0001e2000c101116 */
[----:B------:R-:W-:-:S03]  /*de40*/  ISETP.LT.OR P5, PT, R34, 0x99, !P1 ;  /* 0x000000992200780c */ /* 0x000fc60004fa1670 */
[----:B------:R-:W-:Y:S01]  /*de50*/  @!P3 STG.E.U8 desc[UR22][R26.64+0x90], R31 ;  /* 0x0000901f1a00b986 */ /* 0x000fe2000c101116 */
[----:B------:R-:W-:-:S03]  /*de60*/  ISETP.LT.OR P3, PT, R34, 0x99, !P0 ;  /* 0x000000992200780c */ /* 0x000fc60004761670 */
[----:B------:R1:W-:Y:S01]  /*de70*/  @!P4 STG.E.U8 desc[UR22][R26.64+0x91], R23 ;  /* 0x000091171a00c986 */ /* 0x0003e2000c101116 */
[----:B------:R-:W-:-:S03]  /*de80*/  ISETP.LT.OR P4, PT, R34, 0x9a, !P0 ;  /* 0x0000009a2200780c */ /* 0x000fc60004781670 */
[----:B------:R2:W-:Y:S01]  /*de90*/  @!P6 STG.E.U8 desc[UR22][R24.64+0x99], R21 ;  /* 0x000099151800e986 */ /* 0x0005e2000c101116 */
[----:B------:R-:W-:Y:S02]  /*dea0*/  ISETP.LT.OR P6, PT, R34, 0xa2, !P1 ;  /* 0x000000a22200780c */ /* 0x000fe40004fc1670 */
[----:B0-----:R-:W-:-:S05]  /*deb0*/  F2FP.SATFINITE.E5M2.F32.PACK_AB_MERGE_C R29, RZ, R22, RZ ;  /* 0x00000016ff1d723e */ /* 0x001fca00048060ff */
[----:B------:R-:W-:Y:S01]  /*dec0*/  @!P5 STG.E.U8 desc[UR22][R24.64+0x98], R29 ;  /* 0x0000981d1800d986 */ /* 0x000fe2000c101116 */
[C---:B------:R-:W-:Y:S02]  /*ded0*/  ISETP.LT.OR P5, PT, R34.reuse, 0xa1, !P1 ;  /* 0x000000a12200780c */ /* 0x040fe40004fa1670 */
[----:B-1----:R-:W-:Y:S01]  /*dee0*/  F2FP.SATFINITE.E5M2.F32.PACK_AB_MERGE_C R23, RZ, R18, RZ ;  /* 0x00000012ff17723e */ /* 0x002fe200048060ff */
[----:B------:R-:W-:Y:S01]  /*def0*/  @!P3 STG.E.U8 desc[UR22][R26.64+0x98], R33 ;  /* 0x000098211a00b986 */ /* 0x000fe2000c101116 */
[C---:B------:R-:W-:Y:S02]  /*df00*/  ISETP.LT.OR P3, PT, R34.reuse, 0xa1, !P0 ;  /* 0x000000a12200780c */ /* 0x040fe40004761670 */
[----:B--2---:R-:W-:Y:S01]  /*df10*/  F2FP.SATFINITE.E5M2.F32.PACK_AB_MERGE_C R21, RZ, R16, RZ ;  /* 0x00000010ff15723e */ /* 0x004fe200048060ff */
[----:B------:R0:W-:Y:S01]  /*df20*/  @!P4 STG.E.U8 desc[UR22][R26.64+0x99], R19 ;  /* 0x000099131a00c986 */ /* 0x0001e2000c101116 */
[----:B------:R-:W-:-:S03]  /*df30*/  ISETP.LT.OR P4, PT, R34, 0xa2, !P0 ;  /* 0x000000a22200780c */ /* 0x000fc60004781670 */
[----:B------:R1:W-:Y:S01]  /*df40*/  @!P6 STG.E.U8 desc[UR22][R24.64+0xa1], R17 ;  /* 0x0000a1111800e986 */ /* 0x0003e2000c101116 */
[----:B------:R-:W-:-:S03]  /*df50*/  ISETP.LT.OR P6, PT, R34, 0xaa, !P1 ;  /* 0x000000aa2200780c */ /* 0x000fc60004fc1670 */
[----:B------:R-:W-:Y:S01]  /*df60*/  @!P5 STG.E.U8 desc[UR22][R24.64+0xa0], R23 ;  /* 0x0000a0171800d986 */ /* 0x000fe2000c101116 */
[----:B------:R-:W-:-:S03]  /*df70*/  ISETP.LT.OR P5, PT, R34, 0xa9, !P1 ;  /* 0x000000a92200780c */ /* 0x000fc60004fa1670 */
[----:B------:R-:W-:Y:S01]  /*df80*/  @!P3 STG.E.U8 desc[UR22][R26.64+0xa0], R21 ;  /* 0x0000a0151a00b986 */ /* 0x000fe2000c101116 */
[C---:B------:R-:W-:Y:S02]  /*df90*/  ISETP.LT.OR P3, PT, R34.reuse, 0xa9, !P0 ;  /* 0x000000a92200780c */ /* 0x040fe40004761670 */
[----:B0-----:R-:W-:Y:S01]  /*dfa0*/  F2FP.SATFINITE.E5M2.F32.PACK_AB_MERGE_C R19, RZ, R14, RZ ;  /* 0x0000000eff13723e */ /* 0x001fe200048060ff */
[----:B------:R0:W-:Y:S01]  /*dfb0*/  @!P4 STG.E.U8 desc[UR22][R26.64+0xa1], R15 ;  /* 0x0000a10f1a00c986 */ /* 0x0001e2000c101116 */
[C---:B------:R-:W-:Y:S02]  /*dfc0*/  ISETP.LT.OR P4, PT, R34.reuse, 0xaa, !P0 ;  /* 0x000000aa2200780c */ /* 0x040fe40004781670 */
[----:B-1----:R-:W-:Y:S01]  /*dfd0*/  F2FP.SATFINITE.E5M2.F32.PACK_AB_MERGE_C R17, RZ, R12, RZ ;  /* 0x0000000cff11723e */ /* 0x002fe200048060ff */
        /* <DEDUP_REMOVED lines=15> */
[----:B0-----:R-:W-:Y:S02]  /*e0d0*/  F2FP.SATFINITE.E5M2.F32.PACK_AB_MERGE_C R11, RZ, R6, RZ ;  /* 0x00000006ff0b723e */ /* 0x001fe400048060ff */
[C---:B------:R-:W-:Y:S01]  /*e0e0*/  ISETP.LT.OR P3, PT, R34.reuse, 0xb9, !P0 ;  /* 0x000000b92200780c */ /* 0x040fe20004761670 */
[----:B------:R0:W-:Y:S01]  /*e0f0*/  @!P4 STG.E.U8 desc[UR22][R26.64+0xb1], R7 ;  /* 0x0000b1071a00c986 */ /* 0x0001e2000c101116 */
[----:B-1----:R-:W-:Y:S02]  /*e100*/  F2FP.SATFINITE.E5M2.F32.PACK_AB_MERGE_C R9, RZ, R4, RZ ;  /* 0x00000004ff09723e */ /* 0x002fe400048060ff */
[C---:B------:R-:W-:Y:S01]  /*e110*/  ISETP.LT.OR P4, PT, R34.reuse, 0xba, !P0 ;  /* 0x000000ba2200780c */ /* 0x040fe20004781670 */
[----:B------:R1:W-:Y:S04]  /*e120*/  @!P6 STG.E.U8 desc[UR22][R24.64+0xb9], R5 ;  /* 0x0000b9051800e986 */ /* 0x0003e8000c101116 */
[----:B------:R2:W-:Y:S01]  /*e130*/  @!P5 STG.E.U8 desc[UR22][R24.64+0xb8], R11 ;  /* 0x0000b80b1800d986 */ /* 0x0005e2000c101116 */
[----:B------:R-:W-:Y:S01]  /*e140*/  FMUL R4, R227, UR24 ;  /* 0x00000018e3047c20 */ /* 0x000fe20008400000 */
[----:B------:R-:W-:-:S02]  /*e150*/  ISETP.LT.OR P5, PT, R34, 0xc1, !P1 ;  /* 0x000000c12200780c */ /* 0x000fc40004fa1670 */
[----:B0-----:R-:W-:Y:S02]  /*e160*/  F2FP.SATFINITE.E5M2.F32.PACK_AB_MERGE_C R7, RZ, R3, RZ ;  /* 0x00000003ff07723e */ /* 0x001fe400048060ff */
[----:B-1----:R-:W-:Y:S01]  /*e170*/  F2FP.SATFINITE.E5M2.F32.PACK_AB_MERGE_C R5, RZ, R0, RZ ;  /* 0x00000000ff05723e */ /* 0x002fe200048060ff */
[----:B---3--:R-:W-:Y:S01]  /*e180*/  FMUL R0, R222, UR24 ;  /* 0x00000018de007c20 */ /* 0x008fe20008400000 */
[----:B------:R-:W-:Y:S01]  /*e190*/  ISETP.LT.OR P6, PT, R34, 0xc2, !P1 ;  /* 0x000000c22200780c */ /* 0x000fe20004fc1670 */
[----:B------:R-:W3:Y:S01]  /*e1a0*/  LDL.LU R222, [R1+0x20] ;  /* 0x0000200001de7983 */ /* 0x000ee20000300800 */
[----:B--2---:R-:W-:Y:S02]  /*e1b0*/  F2FP.SATFINITE.E5M2.F32.PACK_AB_MERGE_C R11, RZ, R2, RZ ;  /* 0x00000002ff0b723e */ /* 0x004fe400048060ff */
[----:B------:R-:W-:Y:S01]  /*e1c0*/  F2FP.SATFINITE.E5M2.F32.PACK_AB_MERGE_C R13, RZ, R0, RZ ;  /* 0x00000000ff0d723e */ /* 0x000fe200048060ff */
[----:B----4-:R-:W-:Y:S01]  /*e1d0*/  FMUL R0, R224, UR24 ;  /* 0x00000018e0007c20 */ /* 0x010fe20008400000 */
[----:B------:R-:W-:Y:S01]  /*e1e0*/  FMUL R2, R225, UR24 ;  /* 0x00000018e1027c20 */ /* 0x000fe20008400000 */
[----:B------:R-:W2:Y:S04]  /*e1f0*/  LDL.LU R224, [R1+0x24] ;  /* 0x0000240001e07983 */ /* 0x000ea80000300800 */
[----:B------:R-:W4:Y:S01]  /*e200*/  LDL.LU R225, [R1+0x28] ;  /* 0x0000280001e17983 */ /* 0x000f220000300800 */
[----:B------:R-:W-:-:S03]  /*e210*/  FMUL R3, R226, UR24 ;  /* 0x00000018e2037c20 */ /* 0x000fc60008400000 */
[----:B------:R-:W4:Y:S04]  /*e220*/  LDL.LU R226, [R1+0x2c] ;  /* 0x00002c0001e27983 */ /* 0x000f280000300800 */
[----:B------:R-:W4:Y:S04]  /*e230*/  LDL.LU R227, [R1+0x30] ;  /* 0x0000300001e37983 */ /* 0x000f280000300800 */
[----:B------:R-:W-:Y:S01]  /*e240*/  @!P3 STG.E.U8 desc[UR22][R26.64+0xb8], R9 ;  /* 0x0000b8091a00b986 */ /* 0x000fe2000c101116 */
[----:B------:R-:W-:-:S03]  /*e250*/  ISETP.LT.OR P3, PT, R34, 0xc1, !P0 ;  /* 0x000000c12200780c */ /* 0x000fc60004761670 */
[----:B------:R0:W-:Y:S01]  /*e260*/  @!P4 STG.E.U8 desc[UR22][R26.64+0xb9], R7 ;  /* 0x0000b9071a00c986 */ /* 0x0001e2000c101116 */
[----:B------:R-:W-:-:S03]  /*e270*/  ISETP.LT.OR P4, PT, R34, 0xc2, !P0 ;  /* 0x000000c22200780c */ /* 0x000fc60004781670 */
[----:B------:R-:W-:Y:S01]  /*e280*/  @!P5 STG.E.U8 desc[UR22][R24.64+0xc0], R11 ;  /* 0x0000c00b1800d986 */ /* 0x000fe2000c101116 */
[----:B------:R-:W-:-:S03]  /*e290*/  ISETP.LT.OR P5, PT, R34, 0xc9, !P1 ;  /* 0x000000c92200780c */ /* 0x000fc60004fa1670 */
[----:B------:R1:W-:Y:S01]  /*e2a0*/  @!P6 STG.E.U8 desc[UR22][R24.64+0xc1], R5 ;  /* 0x0000c1051800e986 */ /* 0x0003e2000c101116 */
[----:B0-----:R-:W-:-:S03]  /*e2b0*/  F2FP.SATFINITE.E5M2.F32.PACK_AB_MERGE_C R7, RZ, R0, RZ ;  /* 0x00000000ff07723e */ /* 0x001fc600048060ff */
[----:B------:R-:W-:Y:S01]  /*e2c0*/  @!P3 STG.E.U8 desc[UR22][R26.64+0xc0], R13 ;  /* 0x0000c00d1a00b986 */ /* 0x000fe2000c101116 */
[C---:B------:R-:W-:Y:S02]  /*e2d0*/  ISETP.LT.OR P6, PT, R34.reuse, 0xca, !P1 ;  /* 0x000000ca2200780c */ /* 0x040fe40004fc1670 */
[----:B-1----:R-:W-:Y:S01]  /*e2e0*/  F2FP.SATFINITE.E5M2.F32.PACK_AB_MERGE_C R5, RZ, R2, RZ ;  /* 0x00000002ff05723e */ /* 0x002fe200048060ff */
[----:B------:R0:W-:Y:S01]  /*e2f0*/  @!P4 STG.E.U8 desc[UR22][R26.64+0xc1], R7 ;  /* 0x0000c1071a00c986 */ /* 0x0001e2000c101116 */
[C---:B------:R-:W-:Y:S02]  /*e300*/  ISETP.LT.OR P3, PT, R34.reuse, 0xc9, !P0 ;  /* 0x000000c92200780c */ /* 0x040fe40004761670 */
[C---:B------:R-:W-:Y:S01]  /*e310*/  ISETP.LT.OR P4, PT, R34.reuse, 0xca, !P0 ;  /* 0x000000ca2200780c */ /* 0x040fe20004781670 */
[----:B------:R1:W-:Y:S01]  /*e320*/  @!P5 STG.E.U8 desc[UR22][R24.64+0xc8], R5 ;  /* 0x0000c8051800d986 */ /* 0x0003e2000c101116 */
[----:B------:R-:W-:Y:S02]  /*e330*/  ISETP.LT.OR P5, PT, R34, 0xd1, !P1 ;  /* 0x000000d12200780c */ /* 0x000fe40004fa1670 */
[----:B------:R-:W-:-:S02]  /*e340*/  F2FP.SATFINITE.E5M2.F32.PACK_AB_MERGE_C R9, RZ, R3, RZ ;  /* 0x00000003ff09723e */ /* 0x000fc400048060ff */
[----:B------:R-:W-:-:S03]  /*e350*/  F2FP.SATFINITE.E5M2.F32.PACK_AB_MERGE_C R11, RZ, R4, RZ ;  /* 0x00000004ff0b723e */ /* 0x000fc600048060ff */
[----:B------:R1:W-:Y:S04]  /*e360*/  @!P6 STG.E.U8 desc[UR22][R24.64+0xc9], R9 ;  /* 0x0000c9091800e986 */ /* 0x0003e8000c101116 */
[----:B------:R-:W-:Y:S01]  /*e370*/  @!P3 STG.E.U8 desc[UR22][R26.64+0xc8], R11 ;  /* 0x0000c80b1a00b986 */ /* 0x000fe2000c101116 */
[----:B------:R-:W-:-:S03]  /*e380*/  FMUL R0, R220, UR24 ;  /* 0x00000018dc007c20 */ /* 0x000fc60008400000 */
[----:B------:R-:W4:Y:S02]  /*e390*/  LDL.LU R220, [R1+0x34] ;  /* 0x0000340001dc7983 */ /* 0x000f240000300800 */
[----:B0-----:R-:W-:Y:S01]  /*e3a0*/  F2FP.SATFINITE.E5M2.F32.PACK_AB_MERGE_C R7, RZ, R0, RZ ;  /* 0x00000000ff07723e */ /* 0x001fe200048060ff */
[----:B------:R-:W-:Y:S02]  /*e3b0*/  FMUL R2, R221, UR24 ;  /* 0x00000018dd027c20 */ /* 0x000fe40008400000 */
[----:B------:R-:W4:Y:S03]  /*e3c0*/  LDL.LU R221, [R1+0x38] ;  /* 0x0000380001dd7983 */ /* 0x000f260000300800 */
[----:B-1----:R-:W-:Y:S01]  /*e3d0*/  F2FP.SATFINITE.E5M2.F32.PACK_AB_MERGE_C R5, RZ, R2, RZ ;  /* 0x00000002ff05723e */ /* 0x002fe200048060ff */
[----:B------:R-:W-:Y:S04]  /*e3e0*/  @!P4 STG.E.U8 desc[UR22][R26.64+0xc9], R7 ;  /* 0x0000c9071a00c986 */ /* 0x000fe8000c101116 */
[----:B------:R0:W-:Y:S01]  /*e3f0*/  @!P5 STG.E.U8 desc[UR22][R24.64+0xd0], R5 ;  /* 0x0000d0051800d986 */ /* 0x0001e2000c101116 */
[----:B------:R-:W-:-:S03]  /*e400*/  FMUL R3, R223, UR24 ;  /* 0x00000018df037c20 */ /* 0x000fc60008400000 */
[----:B------:R-:W4:Y:S02]  /*e410*/  LDL.LU R223, [R1+0x3c] ;  /* 0x00003c0001df7983 */ /* 0x000f240000300800 */
[----:B------:R-:W-:Y:S01]  /*e420*/  F2FP.SATFINITE.E5M2.F32.PACK_AB_MERGE_C R9, RZ, R3, RZ ;  /* 0x00000003ff09723e */ /* 0x000fe200048060ff */
[----:B---3--:R-:W-:Y:S02]  /*e430*/  FMUL R0, R222, UR24 ;  /* 0x00000018de007c20 */ /* 0x008fe40008400000 */
[----:B------:R-:W3:Y:S03]  /*e440*/  LDL.LU R222, [R1+0x40] ;  /* 0x0000400001de7983 */ /* 0x000ee60000300800 */
[----:B------:R-:W-:Y:S01]  /*e450*/  F2FP.SATFINITE.E5M2.F32.PACK_AB_MERGE_C R13, RZ, R0, RZ ;  /* 0x00000000ff0d723e */ /* 0x000fe200048060ff */
[----:B--2---:R-:W-:Y:S02]  /*e460*/  FMUL R2, R224, UR24 ;  /* 0x00000018e0027c20 */ /* 0x004fe40008400000 */
[----:B------:R-:W2:Y:S01]  /*e470*/  LDL.LU R224, [R1+0x44] ;  /* 0x0000440001e07983 */ /* 0x000ea20000300800 */
[----:B----4-:R-:W-:-:S03]  /*e480*/  FMUL R0, R225, UR24 ;  /* 0x00000018e1007c20 */ /* 0x010fc60008400000 */
[----:B------:R-:W4:Y:S01]  /*e490*/  LDL.LU R225, [R1+0x48] ;  /* 0x0000480001e17983 */ /* 0x000f220000300800 */
[----:B------:R-:W-:Y:S01]  /*e4a0*/  FMUL R3, R226, UR24 ;  /* 0x00000018e2037c20 */ /* 0x000fe20008400000 */
[----:B0-----:R-:W-:Y:S02]  /*e4b0*/  F2FP.SATFINITE.E5M2.F32.PACK_AB_MERGE_C R5, RZ, R0, RZ ;  /* 0x00000000ff05723e */ /* 0x001fe400048060ff */
[----:B------:R-:W4:Y:S01]  /*e4c0*/  LDL.LU R226, [R1+0x4c] ;  /* 0x00004c0001e27983 */ /* 0x000f220000300800 */
[----:B------:R-:W-:-:S03]  /*e4d0*/  FMUL R0, R227, UR24 ;  /* 0x00000018e3007c20 */ /* 0x000fc60008400000 */
[----:B------:R-:W4:Y:S01]  /*e4e0*/  LDL.LU R227, [R1+0x50] ;  /* 0x0000500001e37983 */ /* 0x000f220000300800 */
[C---:B------:R-:W-:Y:S02]  /*e4f0*/  ISETP.LT.OR P6, PT, R34.reuse, 0xd2, !P1 ;  /* 0x000000d22200780c */ /* 0x040fe40004fc1670 */
[C---:B------:R-:W-:Y:S01]  /*e500*/  ISETP.LT.OR P4, PT, R34.reuse, 0xd2, !P0 ;  /* 0x000000d22200780c */ /* 0x040fe20004781670 */
[----:B------:R-:W4:Y:S01]  /*e510*/  LDL.LU R218, [R1+0x54] ;  /* 0x0000540001da7983 */ /* 0x000f220000300800 */
[C---:B------:R-:W-:Y:S02]  /*e520*/  ISETP.LT.OR P3, PT, R34.reuse, 0xd1, !P0 ;  /* 0x000000d12200780c */ /* 0x040fe40004761670 */
[----:B------:R-:W-:Y:S02]  /*e530*/  ISETP.LT.OR P5, PT, R34, 0xd9, !P1 ;  /* 0x000000d92200780c */ /* 0x000fe40004fa1670 */
[----:B------:R-:W-:Y:S02]  /*e540*/  F2FP.SATFINITE.E5M2.F32.PACK_AB_MERGE_C R7, RZ, R2, RZ ;  /* 0x00000002ff07723e */ /* 0x000fe400048060ff */
[----:B------:R-:W-:-:S03]  /*e550*/  F2FP.SATFINITE.E5M2.F32.PACK_AB_MERGE_C R11, RZ, R0, RZ ;  /* 0x00000000ff0b723e */ /* 0x000fc600048060ff */
[----:B------:R0:W-:Y:S01]  /*e560*/  @!P6 STG.E.U8 desc[UR22][R24.64+0xd1], R9 ;  /* 0x0000d1091800e986 */ /* 0x0001e2000c101116 */
[----:B------:R-:W-:-:S03]  /*e570*/  ISETP.LT.OR P6, PT, R34, 0xda, !P1 ;  /* 0x000000da2200780c */ /* 0x000fc60004fc1670 */
[----:B------:R-:W-:Y:S01]  /*e580*/  @!P4 STG.E.U8 desc[UR22][R26.64+0xd1], R7 ;  /* 0x0000d1071a00c986 */ /* 0x000fe2000c101116 */
[----:B------:R-:W-:-:S03]  /*e590*/  ISETP.LT.OR P4, PT, R34, 0xda, !P0 ;  /* 0x000000da2200780c */ /* 0x000fc60004781670 */
[----:B------:R-:W-:Y:S01]  /*e5a0*/  @!P3 STG.E.U8 desc[UR22][R26.64+0xd0], R13 ;  /* 0x0000d00d1a00b986 */ /* 0x000fe2000c101116 */
[----:B0-----:R-:W-:-:S03]  /*e5b0*/  F2FP.SATFINITE.E5M2.F32.PACK_AB_MERGE_C R9, RZ, R3, RZ ;  /* 0x00000003ff09723e */ /* 0x001fc600048060ff */
[----:B------:R0:W-:Y:S04]  /*e5c0*/  @!P5 STG.E.U8 desc[UR22][R24.64+0xd8], R5 ;  /* 0x0000d8051800d986 */ /* 0x0001e8000c101116 */
[----:B------:R1:W-:Y:S01]  /*e5d0*/  @!P6 STG.E.U8 desc[UR22][R24.64+0xd9], R9 ;  /* 0x0000d9091800e986 */ /* 0x0003e2000c101116 */
[----:B------:R-:W-:-:S03]  /*e5e0*/  FMUL R0, R220, UR24 ;  /* 0x00000018dc007c20 */ /* 0x000fc60008400000 */
[----:B------:R-:W4:Y:S02]  /*e5f0*/  LDL.LU R220, [R1+0x58] ;  /* 0x0000580001dc7983 */ /* 0x000f240000300800 */
[----:B0-----:R-:W-:Y:S01]  /*e600*/  F2FP.SATFINITE.E5M2.F32.PACK_AB_MERGE_C R5, RZ, R0, RZ ;  /* 0x00000000ff05723e */ /* 0x001fe200048060ff */
[----:B------:R-:W-:Y:S02]  /*e610*/  FMUL R2, R221, UR24 ;  /* 0x00000018dd027c20 */ /* 0x000fe40008400000 */
[----:B------:R-:W4:Y:S03]  /*e620*/  LDL.LU R221, [R1+0x5c] ;  /* 0x00005c0001dd7983 */ /* 0x000f260000300800 */
[----:B------:R-:W-:Y:S01]  /*e630*/  F2FP.SATFINITE.E5M2.F32.PACK_AB_MERGE_C R7, RZ, R2, RZ ;  /* 0x00000002ff07723e */ /* 0x000fe200048060ff */
[----:B------:R0:W-:Y:S01]  /*e640*/  @!P4 STG.E.U8 desc[UR22][R26.64+0xd9], R5 ;  /* 0x0000d9051a00c986 */ /* 0x0001e2000c101116 */
[----:B------:R-:W-:-:S03]  /*e650*/  FMUL R3, R223, UR24 ;  /* 0x00000018df037c20 */ /* 0x000fc60008400000 */
[----:B------:R-:W4:Y:S02]  /*e660*/  LDL.LU R223, [R1+0x60] ;  /* 0x0000600001df7983 */ /* 0x000f240000300800 */
[----:B-1----:R-:W-:Y:S01]  /*e670*/  F2FP.SATFINITE.E5M2.F32.PACK_AB_MERGE_C R9, RZ, R3, RZ ;  /* 0x00000003ff09723e */ /* 0x002fe200048060ff */
[----:B---3--:R-:W-:Y:S02]  /*e680*/  FMUL R4, R222, UR24 ;  /* 0x00000018de047c20 */ /* 0x008fe40008400000 */
[----:B------:R-:W3:Y:S01]  /*e690*/  LDL.LU R222, [R1+0x64] ;  /* 0x0000640001de7983 */ /* 0x000ee20000300800 */
[----:B--2---:R-:W-:-:S03]  /*e6a0*/  FMUL R0, R224, UR24 ;  /* 0x00000018e0007c20 */ /* 0x004fc60008400000 */
[----:B------:R-:W2:Y:S01]  /*e6b0*/  LDL.LU R224, [R1+0x68] ;  /* 0x0000680001e07983 */ /* 0x000ea20000300800 */
[----:B----4-:R-:W-:Y:S01]  /*e6c0*/  FMUL R2, R225, UR24 ;  /* 0x00000018e1027c20 */ /* 0x010fe20008400000 */
[----:B0-----:R-:W-:Y:S02]  /*e6d0*/  F2FP.SATFINITE.E5M2.F32.PACK_AB_MERGE_C R5, RZ, R0, RZ ;  /* 0x00000000ff05723e */ /* 0x001fe400048060ff */
[----:B------:R-:W4:Y:S01]  /*e6e0*/  LDL.LU R225, [R1+0x6c] ;  /* 0x00006c0001e17983 */ /* 0x000f220000300800 */
[----:B------:R-:W-:-:S03]  /*e6f0*/  FMUL R3, R226, UR24 ;  /* 0x00000018e2037c20 */ /* 0x000fc60008400000 */
[----:B------:R-:W4:Y:S01]  /*e700*/  LDL.LU R226, [R1+0x70] ;  /* 0x0000700001e27983 */ /* 0x000f220000300800 */
[----:B------:R-:W-:-:S03]  /*e710*/  FMUL R0, R227, UR24 ;  /* 0x00000018e3007c20 */ /* 0x000fc60008400000 */
[----:B------:R-:W4:Y:S01]  /*e720*/  LDL.LU R227, [R1+0x74] ;  /* 0x0000740001e37983 */ /* 0x000f220000300800 */
[C---:B------:R-:W-:Y:S02]  /*e730*/  ISETP.LT.OR P3, PT, R34.reuse, 0xd9, !P0 ;  /* 0x000000d92200780c */ /* 0x040fe40004761670 */
[C---:B------:R-:W-:Y:S02]  /*e740*/  ISETP.LT.OR P5, PT, R34.reuse, 0xe1, !P1 ;  /* 0x000000e12200780c */ /* 0x040fe40004fa1670 */
[C---:B------:R-:W-:Y:S02]  /*e750*/  ISETP.LT.OR P6, PT, R34.reuse, 0xe2, !P1 ;  /* 0x000000e22200780c */ /* 0x040fe40004fc1670 */
[----:B------:R-:W-:-:S07]  /*e760*/  ISETP.LT.OR P4, PT, R34, 0xe2, !P0 ;  /* 0x000000e22200780c */ /* 0x000fce0004781670 */
[----:B------:R-:W-:Y:S01]  /*e770*/  @!P3 STG.E.U8 desc[UR22][R26.64+0xd8], R11 ;  /* 0x0000d80b1a00b986 */ /* 0x000fe2000c101116 */
[----:B------:R-:W-:-:S03]  /*e780*/  ISETP.LT.OR P3, PT, R34, 0xe1, !P0 ;  /* 0x000000e12200780c */ /* 0x000fc60004761670 */
[----:B------:R0:W-:Y:S01]  /*e790*/  @!P5 STG.E.U8 desc[UR22][R24.64+0xe0], R7 ;  /* 0x0000e0071800d986 */ /* 0x0001e2000c101116 */
[----:B------:R-:W-:-:S03]  /*e7a0*/  ISETP.LT.OR P5, PT, R34, 0xe9, !P1 ;  /* 0x000000e92200780c */ /* 0x000fc60004fa1670 */
[----:B------:R1:W-:Y:S01]  /*e7b0*/  @!P6 STG.E.U8 desc[UR22][R24.64+0xe1], R9 ;  /* 0x0000e1091800e986 */ /* 0x0003e2000c101116 */
[----:B------:R-:W-:Y:S02]  /*e7c0*/  ISETP.LT.OR P6, PT, R34, 0xea, !P1 ;  /* 0x000000ea2200780c */ /* 0x000fe40004fc1670 */
[----:B------:R-:W-:Y:S01]  /*e7d0*/  F2FP.SATFINITE.E5M2.F32.PACK_AB_MERGE_C R13, RZ, R4, RZ ;  /* 0x00000004ff0d723e */ /* 0x000fe200048060ff */
[----:B------:R1:W-:Y:S01]  /*e7e0*/  @!P4 STG.E.U8 desc[UR22][R26.64+0xe1], R5 ;  /* 0x0000e1051a00c986 */ /* 0x0003e2000c101116 */
[----:B0-----:R-:W-:-:S03]  /*e7f0*/  F2FP.SATFINITE.E5M2.F32.PACK_AB_MERGE_C R7, RZ, R2, RZ ;  /* 0x00000002ff07723e */ /* 0x001fc600048060ff */
[----:B------:R-:W-:Y:S01]  /*e800*/  @!P3 STG.E.U8 desc[UR22][R26.64+0xe0], R13 ;  /* 0x0000e00d1a00b986 */ /* 0x000fe2000c101116 */
[----:B-1----:R-:W-:-:S03]  /*e810*/  F2FP.SATFINITE.E5M2.F32.PACK_AB_MERGE_C R9, RZ, R3, RZ ;  /* 0x00000003ff09723e */ /* 0x002fc600048060ff */
[----:B------:R0:W-:Y:S01]  /*e820*/  @!P5 STG.E.U8 desc[UR22][R24.64+0xe8], R7 ;  /* 0x0000e8071800d986 */ /* 0x0001e2000c101116 */
[C---:B------:R-:W-:Y:S02]  /*e830*/  ISETP.LT.OR P3, PT, R34.reuse, 0xe9, !P0 ;  /* 0x000000e92200780c */ /* 0x040fe40004761670 */
[C---:B------:R-:W-:Y:S01]  /*e840*/  ISETP.LT.OR P4, PT, R34.reuse, 0xea, !P0 ;  /* 0x000000ea2200780c */ /* 0x040fe20004781670 */
[----:B------:R1:W-:Y:S01]  /*e850*/  @!P6 STG.E.U8 desc[UR22][R24.64+0xe9], R9 ;  /* 0x0000e9091800e986 */ /* 0x0003e2000c101116 */
[----:B------:R-:W-:Y:S01]  /*e860*/  ISETP.LT.OR P5, PT, R34, 0xf1, !P1 ;  /* 0x000000f12200780c */ /* 0x000fe20004fa1670 */
[----:B------:R-:W-:Y:S01]  /*e870*/  FMUL R2, R218, UR24 ;  /* 0x00000018da027c20 */ /* 0x000fe20008400000 */
[----:B------:R-:W-:Y:S02]  /*e880*/  ISETP.LT.OR P6, PT, R34, 0xf2, !P1 ;  /* 0x000000f22200780c */ /* 0x000fe40004fc1670 */
[----:B------:R-:W-:Y:S02]  /*e890*/  F2FP.SATFINITE.E5M2.F32.PACK_AB_MERGE_C R11, RZ, R0, RZ ;  /* 0x00000000ff0b723e */ /* 0x000fe400048060ff */
[----:B------:R-:W-:-:S03]  /*e8a0*/  F2FP.SATFINITE.E5M2.F32.PACK_AB_MERGE_C R5, RZ, R2, RZ ;  /* 0x00000002ff05723e */ /* 0x000fc600048060ff */
[----:B------:R-:W-:Y:S01]  /*e8b0*/  @!P3 STG.E.U8 desc[UR22][R26.64+0xe8], R11 ;  /* 0x0000e80b1a00b986 */ /* 0x000fe2000c101116 */
[----:B------:R-:W-:-:S03]  /*e8c0*/  ISETP.LT.OR P3, PT, R34, 0xf1, !P0 ;  /* 0x000000f12200780c */ /* 0x000fc60004761670 */
[----:B------:R-:W-:Y:S01]  /*e8d0*/  @!P4 STG.E.U8 desc[UR22][R26.64+0xe9], R5 ;  /* 0x0000e9051a00c986 */ /* 0x000fe2000c101116 */
[C---:B------:R-:W-:Y:S02]  /*e8e0*/  ISETP.LT.OR P4, PT, R34.reuse, 0xf9, !P1 ;  /* 0x000000f92200780c */ /* 0x040fe40004f81670 */
[----:B------:R-:W-:Y:S01]  /*e8f0*/  ISETP.LT.OR P1, PT, R34, 0xfa, !P1 ;  /* 0x000000fa2200780c */ /* 0x000fe20004f21670 */
[----:B------:R-:W-:-:S05]  /*e900*/  FMUL R0, R220, UR24 ;  /* 0x00000018dc007c20 */ /* 0x000fca0008400000 */
[----:B0-----:R-:W-:-:S05]  /*e910*/  F2FP.SATFINITE.E5M2.F32.PACK_AB_MERGE_C R7, RZ, R0, RZ ;  /* 0x00000000ff07723e */ /* 0x001fca00048060ff */
[----:B------:R0:W-:Y:S01]  /*e920*/  @!P5 STG.E.U8 desc[UR22][R24.64+0xf0], R7 ;  /* 0x0000f0071800d986 */ /* 0x0001e2000c101116 */
[----:B------:R-:W-:-:S05]  /*e930*/  FMUL R3, R221, UR24 ;  /* 0x00000018dd037c20 */ /* 0x000fca0008400000 */
[----:B-1----:R-:W-:Y:S02]  /*e940*/  F2FP.SATFINITE.E5M2.F32.PACK_AB_MERGE_C R9, RZ, R3, RZ ;  /* 0x00000003ff09723e */ /* 0x002fe400048060ff */
[----:B------:R-:W-:-:S03]  /*e950*/  ISETP.LT.OR P5, PT, R34, 0xf2, !P0 ;  /* 0x000000f22200780c */ /* 0x000fc600047a1670 */
[----:B------:R1:W-:Y:S01]  /*e960*/  @!P6 STG.E.U8 desc[UR22][R24.64+0xf1], R9 ;  /* 0x0000f1091800e986 */ /* 0x0003e2000c101116 */
[C---:B------:R-:W-:Y:S02]  /*e970*/  ISETP.LT.OR P6, PT, R34.reuse, 0xf9, !P0 ;  /* 0x000000f92200780c */ /* 0x040fe400047c1670 */
[----:B------:R-:W-:Y:S01]  /*e980*/  ISETP.LT.OR P0, PT, R34, 0xfa, !P0 ;  /* 0x000000fa2200780c */ /* 0x000fe20004701670 */
[----:B------:R-:W-:-:S05]  /*e990*/  FMUL R0, R223, UR24 ;  /* 0x00000018df007c20 */ /* 0x000fca0008400000 */
[----:B------:R-:W-:-:S05]  /*e9a0*/  F2FP.SATFINITE.E5M2.F32.PACK_AB_MERGE_C R13, RZ, R0, RZ ;  /* 0x00000000ff0d723e */ /* 0x000fca00048060ff */
[----:B------:R0:W-:Y:S01]  /*e9b0*/  @!P3 STG.E.U8 desc[UR22][R26.64+0xf0], R13 ;  /* 0x0000f00d1a00b986 */ /* 0x0001e2000c101116 */
[----:B---3--:R-:W-:Y:S01]  /*e9c0*/  FMUL R0, R222, UR24 ;  /* 0x00000018de007c20 */ /* 0x008fe20008400000 */
[----:B--2---:R-:W-:Y:S01]  /*e9d0*/  FMUL R2, R224, UR24 ;  /* 0x00000018e0027c20 */ /* 0x004fe20008400000 */
[----:B----4-:R-:W-:-:S03]  /*e9e0*/  FMUL R3, R225, UR24 ;  /* 0x00000018e1037c20 */ /* 0x010fc60008400000 */
[----:B0-----:R-:W-:Y:S01]  /*e9f0*/  F2FP.SATFINITE.E5M2.F32.PACK_AB_MERGE_C R7, RZ, R0, RZ ;  /* 0x00000000ff07723e */ /* 0x001fe200048060ff */
[----:B------:R-:W-:Y:S01]  /*ea00*/  FMUL R4, R226, UR24 ;  /* 0x00000018e2047c20 */ /* 0x000fe20008400000 */
[----:B------:R-:W-:Y:S01]  /*ea10*/  FMUL R5, R227, UR24 ;  /* 0x00000018e3057c20 */ /* 0x000fe20008400000 */
[----:B-1----:R-:W-:Y:S02]  /*ea20*/  F2FP.SATFINITE.E5M2.F32.PACK_AB_MERGE_C R9, RZ, R2, RZ ;  /* 0x00000002ff09723e */ /* 0x002fe400048060ff */
[----:B------:R-:W-:Y:S02]  /*ea30*/  F2FP.SATFINITE.E5M2.F32.PACK_AB_MERGE_C R3, RZ, R3, RZ ;  /* 0x00000003ff03723e */ /* 0x000fe400048060ff */
[----:B------:R-:W-:Y:S02]  /*ea40*/  F2FP.SATFINITE.E5M2.F32.PACK_AB_MERGE_C R11, RZ, R4, RZ ;  /* 0x00000004ff0b723e */ /* 0x000fe400048060ff */
[----:B------:R-:W-:Y:S01]  /*ea50*/  F2FP.SATFINITE.E5M2.F32.PACK_AB_MERGE_C R5, RZ, R5, RZ ;  /* 0x00000005ff05723e */ /* 0x000fe200048060ff */
[----:B------:R0:W-:Y:S04]  /*ea60*/  @!P5 STG.E.U8 desc[UR22][R26.64+0xf1], R7 ;  /* 0x0000f1071a00d986 */ /* 0x0001e8000c101116 */
[----:B------:R0:W-:Y:S04]  /*ea70*/  @!P4 STG.E.U8 desc[UR22][R24.64+0xf8], R9 ;  /* 0x0000f8091800c986 */ /* 0x0001e8000c101116 */
[----:B------:R0:W-:Y:S04]  /*ea80*/  @!P1 STG.E.U8 desc[UR22][R24.64+0xf9], R3 ;  /* 0x0000f90318009986 */ /* 0x0001e8000c101116 */
[----:B------:R0:W-:Y:S04]  /*ea90*/  @!P6 STG.E.U8 desc[UR22][R26.64+0xf8], R11 ;  /* 0x0000f80b1a00e986 */ /* 0x0001e8000c101116 */
[----:B------:R0:W-:Y:S02]  /*eaa0*/  @!P0 STG.E.U8 desc[UR22][R26.64+0xf9], R5 ;  /* 0x0000f9051a008986 */ /* 0x0001e4000c101116 */
.L_x_298:
[----:B------:R-:W-:Y:S05]  /*eab0*/  BSYNC B0 ;  /* 0x0000000000007941 */ /* 0x000fea0003800000 */
.L_x_40:
[----:B------:R-:W2:Y:S01]  /*eac0*/  LDL.LU R22, [R1+0x84] ;  /* 0x0000840001167983 */ /* 0x000ea20000300800 */
[----:B0-----:R-:W-:Y:S01]  /*ead0*/  IMAD.U32 R3, RZ, RZ, UR18 ;  /* 0x00000012ff037e24 */ /* 0x001fe2000f8e00ff */
[----:B------:R-:W-:Y:S02]  /*eae0*/  ULDC.64 UR6, c[0x0][0x650] ;  /* 0x0001940000067ab9 */ /* 0x000fe40000000a00 */
[----:B------:R-:W3:Y:S01]  /*eaf0*/  LDL.LU R19, [R1+0x88] ;  /* 0x0000880001137983 */ /* 0x000ee20000300800 */
[----:B-----5:R-:W-:Y:S01]  /*eb00*/  IMAD.U32 R0, RZ, RZ, UR20 ;  /* 0x00000014ff007e24 */ /* 0x020fe2000f8e00ff */
[----:B------:R0:W-:Y:S01]  /*eb10*/  SYNCS.ARRIVE.TRANS64.A1T0 RZ, [R3+UR29], RZ ;  /* 0x000000ff03ff79a7 */ /* 0x0001e2000810001d */
[----:B------:R-:W-:Y:S02]  /*eb20*/  IMAD.U32 R2, RZ, RZ, UR20 ;  /* 0x00000014ff027e24 */ /* 0x000fe4000f8e00ff */
[----:B------:R-:W-:Y:S02]  /*eb30*/  IMAD.MOV.U32 R4, RZ, RZ, -0x1 ;  /* 0xffffffffff047424 */ /* 0x000fe400078e00ff */
[----:B0-----:R-:W-:Y:S01]  /*eb40*/  IMAD.U32 R3, RZ, RZ, UR15 ;  /* 0x0000000fff037e24 */ /* 0x001fe2000f8e00ff */
[----:B---3--:R-:W-:-:S02]  /*eb50*/  LEA R19, P0, R0, R19, 0x1 ;  /* 0x0000001300137211 */ /* 0x008fc400078008ff */
[----:B------:R-:W-:Y:S02]  /*eb60*/  PRMT R0, RZ, 0x7610, R0 ;  /* 0x00007610ff007816 */ /* 0x000fe40000000000 */
[----:B--2---:R-:W-:Y:S01]  /*eb70*/  LEA.HI.X R22, R2, R22, R3, 0x1, P0 ;  /* 0x0000001602167211 */ /* 0x004fe200000f0c03 */
[----:B------:R-:W-:Y:S01]  /*eb80*/  IMAD.MOV.U32 R2, RZ, RZ, -0x1 ;  /* 0xffffffffff027424 */ /* 0x000fe200078e00ff */
[----:B------:R0:W-:Y:S01]  /*eb90*/  STL [R1+0x88], R19 ;  /* 0x0000881301007387 */ /* 0x0001e20000100800 */
[----:B------:R-:W-:Y:S01]  /*eba0*/  IMAD.MOV.U32 R3, RZ, RZ, -0x1 ;  /* 0xffffffffff037424 */ /* 0x000fe200078e00ff */
[----:B------:R-:W-:Y:S02]  /*ebb0*/  ISETP.GE.U32.AND P0, PT, R19, UR6, PT ;  /* 0x0000000613007c0c */ /* 0x000fe4000bf06070 */
[----:B------:R0:W-:Y:S02]  /*ebc0*/  STL [R1+0x84], R22 ;  /* 0x0000841601007387 */ /* 0x0001e40000100800 */
[----:B------:R-:W-:-:S02]  /*ebd0*/  ISETP.GE.U32.AND.EX P0, PT, R22, UR7, PT, P0 ;  /* 0x0000000716007c0c */ /* 0x000fc4000bf06100 */
[----:B------:R0:W-:Y:S04]  /*ebe0*/  STL [R1+0x8c], R4 ;  /* 0x00008c0401007387 */ /* 0x0001e80000100800 */
[----:B------:R0:W-:Y:S04]  /*ebf0*/  STL [R1+0x7c], R2 ;  /* 0x00007c0201007387 */ /* 0x0001e80000100800 */
[----:B------:R0:W-:Y:S03]  /*ec00*/  STL [R1+0x90], R3 ;  /* 0x0000900301007387 */ /* 0x0001e60000100800 */
[----:B------:R-:W-:Y:S05]  /*ec10*/  @P0 BRA `(.L_x_299) ;  /* 0x0000000400740947 */ /* 0x000fea0003800000 */
[----:B------:R-:W2:Y:S01]  /*ec20*/  S2R R14, SR_CTAID.X ;  /* 0x00000000000e7919 */ /* 0x000ea20000002500 */
[----:B------:R-:W3:Y:S01]  /*ec30*/  LDC.64 R8, c[0x0][0x628] ;  /* 0x00018a00ff087b82 */ /* 0x000ee20000000a00 */
[----:B------:R-:W-:Y:S01]  /*ec40*/  ULDC UR6, c[0x0][0x150] ;  /* 0x0000540000067ab9 */ /* 0x000fe20000000800 */
[----:B------:R-:W-:Y:S01]  /*ec50*/  IMAD.MOV.U32 R6, RZ, RZ, R19 ;  /* 0x000000ffff067224 */ /* 0x000fe200078e0013 */
[----:B------:R-:W0:Y:S01]  /*ec60*/  S2R R16, SR_CTAID.Y ;  /* 0x0000000000107919 */ /* 0x000e220000002600 */
[----:B------:R-:W-:-:S04]  /*ec70*/  IMAD.MOV.U32 R7, RZ, RZ, R22 ;  /* 0x000000ffff077224 */ /* 0x000fc800078e0016 */
[----:B------:R-:W0:Y:S08]  /*ec80*/  LDC R17, c[0x0][0x144] ;  /* 0x00005100ff117b82 */ /* 0x000e300000000800 */
[----:B------:R-:W0:Y:S08]  /*ec90*/  LDC R10, c[0x0][0x630] ;  /* 0x00018c00ff0a7b82 */ /* 0x000e300000000800 */
[----:B------:R-:W0:Y:S01]  /*eca0*/  LDC.64 R12, c[0x0][0x620] ;  /* 0x00018800ff0c7b82 */ /* 0x000e220000000a00 */
[----:B---3--:R-:W-:-:S04]  /*ecb0*/  ISETP.NE.U32.AND P0, PT, R8, RZ, PT ;  /* 0x000000ff0800720c */ /* 0x008fc80003f05070 */
[----:B------:R-:W-:Y:S02]  /*ecc0*/  ISETP.NE.AND.EX P0, PT, R9, RZ, PT, P0 ;  /* 0x000000ff0900720c */ /* 0x000fe40003f05300 */
[----:B--2---:R-:W-:-:S05]  /*ecd0*/  I2FP.F32.U32 R0, R14 ;  /* 0x0000000e00007245 */ /* 0x004fca0000201000 */
[----:B------:R-:W-:-:S04]  /*ece0*/  FMUL R0, R0, UR6 ;  /* 0x0000000600007c20 */ /* 0x000fc80008400000 */
[----:B------:R2:W3:Y:S02]  /*ecf0*/  F2I.U32.TRUNC.NTZ R15, R0 ;  /* 0x00000000000f7305 */ /* 0x0004e4000020f000 */
[----:B------:R-:W-:Y:S05]  /*ed00*/  @!P0 BRA `(.L_x_300) ;  /* 0x0000000000288947 */ /* 0x000fea0003800000 */
[----:B--2---:R-:W2:Y:S02]  /*ed10*/  LDC R0, c[0x0][0x634] ;  /* 0x00018d00ff007b82 */ /* 0x004ea40000000800 */
[----:B--2---:R-:W-:-:S05]  /*ed20*/  IADD3 R7, P0, R19, R0, RZ ;  /* 0x0000000013077210 */ /* 0x004fca0007f1e0ff */
[----:B------:R-:W-:-:S04]  /*ed30*/  IMAD.X R11, RZ, RZ, R22, P0 ;  /* 0x000000ffff0b7224 */ /* 0x000fc800000e0616 */
[----:B0-----:R-:W-:-:S04]  /*ed40*/  IMAD.WIDE.U32 R2, R11, R8, RZ ;  /* 0x000000080b027225 */ /* 0x001fc800078e00ff */
[----:B------:R-:W-:-:S04]  /*ed50*/  IMAD.WIDE.U32 R4, P0, R7, R9, R2 ;  /* 0x0000000907047225 */ /* 0x000fc80007800002 */
[----:B------:R-:W-:-:S04]  /*ed60*/  IMAD.WIDE.U32 R2, R7, R8, RZ ;  /* 0x0000000807027225 */ /* 0x000fc800078e00ff */
[----:B------:R-:W-:Y:S01]  /*ed70*/  IMAD.X R7, RZ, RZ, RZ, P0 ;  /* 0x000000ffff077224 */ /* 0x000fe200000e06ff */
[----:B------:R-:W-:Y:S01]  /*ed80*/  IADD3 RZ, P0, R3, R4, RZ ;  /* 0x0000000403ff7210 */ /* 0x000fe20007f1e0ff */
[----:B------:R-:W-:-:S04]  /*ed90*/  IMAD.MOV.U32 R6, RZ, RZ, R5 ;  /* 0x000000ffff067224 */ /* 0x000fc800078e0005 */
[----:B------:R-:W-:-:S08]  /*eda0*/  IMAD.WIDE.U32.X R6, R11, R9, R6, P0 ;  /* 0x000000090b067225 */ /* 0x000fd000000e0406 */
.L_x_300:
[-CC-:B0-----:R-:W-:Y:S01]  /*edb0*/  SHF.R.U64 R11, R6, R10.reuse, R7.reuse ;  /* 0x0000000a060b7219 */ /* 0x181fe20000001207 */
[----:B------:R-:W0:Y:S01]  /*edc0*/  LDC.64 R20, c[0x0][0x640] ;  /* 0x00019000ff147b82 */ /* 0x000e220000000a00 */
[----:B--2---:R-:W-:Y:S01]  /*edd0*/  SHF.R.U32.HI R0, RZ, R10, R7 ;  /* 0x0000000aff007219 */ /* 0x004fe20000011607 */
[----:B------:R-:W-:Y:S01]  /*ede0*/  IMAD.MOV.U32 R2, RZ, RZ, R19 ;  /* 0x000000ffff027224 */ /* 0x000fe200078e0013 */
[----:B------:R-:W-:Y:S01]  /*edf0*/  IADD3 R5, P0, RZ, -R11, RZ ;  /* 0x8000000bff057210 */ /* 0x000fe20007f1e0ff */
[----:B---3--:R-:W-:Y:S01]  /*ee00*/  IMAD.MOV R15, RZ, RZ, -R15 ;  /* 0x000000ffff0f7224 */ /* 0x008fe200078e0a0f */
[----:B------:R-:W-:Y:S01]  /*ee10*/  ULDC UR6, c[0x0][0x154] ;  /* 0x0000550000067ab9 */ /* 0x000fe20000000800 */
[----:B------:R-:W-:Y:S02]  /*ee20*/  IMAD.MOV.U32 R7, RZ, RZ, 0x1 ;  /* 0x00000001ff077424 */ /* 0x000fe400078e00ff */
[----:B------:R-:W2:Y:S01]  /*ee30*/  LDC R4, c[0x0][0x618] ;  /* 0x00018600ff047b82 */ /* 0x000ea20000000800 */
[----:B------:R-:W-:-:S02]  /*ee40*/  IMAD.X R3, RZ, RZ, ~R0, P0 ;  /* 0x000000ffff037224 */ /* 0x000fc400000e0e00 */
[----:B------:R-:W-:Y:S02]  /*ee50*/  IMAD R17, R17, R15, R14 ;  /* 0x0000000f11117224 */ /* 0x000fe400078e020e */
[-C--:B------:R-:W-:Y:S02]  /*ee60*/  IMAD R0, R3, R12.reuse, RZ ;  /* 0x0000000c03007224 */ /* 0x080fe400078e02ff */
[----:B------:R-:W-:Y:S01]  /*ee70*/  IMAD.MOV.U32 R3, RZ, RZ, R22 ;  /* 0x000000ffff037224 */ /* 0x000fe200078e0016 */
[----:B------:R-:W3:Y:S01]  /*ee80*/  LDC R6, c[0x0][0x608] ;  /* 0x00018200ff067b82 */ /* 0x000ee20000000800 */
[----:B------:R-:W-:-:S04]  /*ee90*/  IMAD.WIDE.U32 R2, R5, R12, R2 ;  /* 0x0000000c05027225 */ /* 0x000fc800078e0002 */
[----:B------:R-:W-:-:S03]  /*eea0*/  IMAD R5, R5, R13, R0 ;  /* 0x0000000d05057224 */ /* 0x000fc600078e0200 */
[----:B------:R-:W5:Y:S01]  /*eeb0*/  LDC R18, c[0x0][0x658] ;  /* 0x00019600ff127b82 */ /* 0x000f620000000800 */
[----:B------:R-:W-:Y:S01]  /*eec0*/  I2FP.F32.U32 R0, R16 ;  /* 0x0000001000007245 */ /* 0x000fe20000201000 */
[----:B------:R-:W-:Y:S01]  /*eed0*/  IMAD.IADD R3, R3, 0x1, R5 ;  /* 0x0000000103037824 */ /* 0x000fe200078e0205 */
[----:B0-----:R-:W-:Y:S01]  /*eee0*/  ISETP.NE.U32.AND P0, PT, R20, RZ, PT ;  /* 0x000000ff1400720c */ /* 0x001fe20003f05070 */
[----:B------:R-:W-:Y:S02]  /*eef0*/  IMAD.MOV.U32 R5, RZ, RZ, -0x1 ;  /* 0xffffffffff057424 */ /* 0x000fe400078e00ff */
[----:B------:R-:W-:Y:S02]  /*ef00*/  FMUL R0, R0, UR6 ;  /* 0x0000000600007c20 */ /* 0x000fe40008400000 */
[----:B------:R-:W0:Y:S01]  /*ef10*/  LDC R15, c[0x0][0x148] ;  /* 0x00005200ff0f7b82 */ /* 0x000e220000000800 */
[----:B--2---:R-:W-:Y:S01]  /*ef20*/  SHF.R.U64 R10, R2, R4, R3 ;  /* 0x00000004020a7219 */ /* 0x004fe20000001203 */
[----:B------:R2:W0:Y:S01]  /*ef30*/  F2I.U32.TRUNC.NTZ R13, R0 ;  /* 0x00000000000d7305 */ /* 0x000422000020f000 */
[----:B------:R-:W-:-:S02]  /*ef40*/  ISETP.NE.AND.EX P0, PT, R21, RZ, PT, P0 ;  /* 0x000000ff1500720c */ /* 0x000fc40003f05300 */
[----:B------:R-:W-:-:S03]  /*ef50*/  SHF.R.U32.HI R3, RZ, R4, R3 ;  /* 0x00000004ff037219 */ /* 0x000fc60000011603 */
[----:B------:R-:W0:Y:S01]  /*ef60*/  LDC R14, c[0x0][0x600] ;  /* 0x00018000ff0e7b82 */ /* 0x000e220000000800 */
[-CC-:B---3--:R-:W-:Y:S02]  /*ef70*/  SHF.R.U64 R8, R10, R6.reuse, R3.reuse ;  /* 0x000000060a087219 */ /* 0x188fe40000001203 */
[----:B------:R-:W-:-:S05]  /*ef80*/  SHF.R.U32.HI R3, RZ, R6, R3 ;  /* 0x00000006ff037219 */ /* 0x000fca0000011603 */
[----:B------:R-:W3:Y:S01]  /*ef90*/  LDC R22, c[0x0][0x648] ;  /* 0x00019200ff167b82 */ /* 0x000ee20000000800 */
[-CC-:B-----5:R-:W-:Y:S02]  /*efa0*/  SHF.R.U64 R12, R8, R18.reuse, R3.reuse ;  /* 0x00000012080c7219 */ /* 0x1a0fe40000001203 */
[-C--:B------:R-:W-:Y:S02]  /*efb0*/  SHF.L.U32 R5, R5, R18.reuse, RZ ;  /* 0x0000001205057219 */ /* 0x080fe400000006ff */
[-C--:B------:R-:W-:Y:S01]  /*efc0*/  SHF.R.U32.HI R3, RZ, R18.reuse, R3 ;  /* 0x00000012ff037219 */ /* 0x080fe20000011603 */
[----:B------:R-:W-:Y:S01]  /*efd0*/  IMAD.MOV.U32 R2, RZ, RZ, R12 ;  /* 0x000000ffff027224 */ /* 0x000fe200078e000c */
[----:B------:R-:W-:Y:S01]  /*efe0*/  SHF.L.U32 R18, R7, R18, RZ ;  /* 0x0000001207127219 */ /* 0x000fe200000006ff */
[----:B------:R-:W0:Y:S01]  /*eff0*/  LDC R23, c[0x0][0x638] ;  /* 0x00018e00ff177b82 */ /* 0x000e220000000800 */
[----:B------:R-:W-:-:S07]  /*f000*/  LOP3.LUT R19, RZ, R5, RZ, 0x33, !PT ;  /* 0x00000005ff137212 */ /* 0x000fce00078e33ff */
[----:B------:R-:W0:Y:S01]  /*f010*/  LDC R24, c[0x0][0x610] ;  /* 0x00018400ff187b82 */ /* 0x000e220000000800 */
[----:B--2---:R-:W-:Y:S05]  /*f020*/  @!P0 BRA `(.L_x_301) ;  /* 0x0000000000288947 */ /* 0x004fea0003800000 */
[----:B------:R-:W2:Y:S02]  /*f030*/  LDC R7, c[0x0][0x64c] ;  /* 0x00019300ff077b82 */ /* 0x000ea40000000800 */
[----:B--2---:R-:W-:-:S05]  /*f040*/  IADD3 R7, P0, R12, R7, RZ ;  /* 0x000000070c077210 */ /* 0x004fca0007f1e0ff */
        /* <DEDUP_REMOVED lines=8> */
.L_x_301:
[----:B---3--:R-:W-:Y:S01]  /*f0d0*/  SHF.R.U64 R0, R2, R22, R3 ;  /* 0x0000001602007219 */ /* 0x008fe20000001203 */
[----:B0-----:R-:W-:Y:S01]  /*f0e0*/  VIADD R7, R14, 0xffffffff ;  /* 0xffffffff0e077836 */ /* 0x001fe20000000000 */
[----:B------:R-:W-:Y:S01]  /*f0f0*/  LOP3.LUT R5, R8, R19, RZ, 0xc0, !PT ;  /* 0x0000001308057212 */ /* 0x000fe200078ec0ff */
[----:B------:R-:W-:Y:S02]  /*f100*/  IMAD.MOV R13, RZ, RZ, -R13 ;  /* 0x000000ffff0d7224 */ /* 0x000fe400078e0a0d */
[----:B------:R-:W-:Y:S02]  /*f110*/  IMAD.MOV R3, RZ, RZ, -R0 ;  /* 0x000000ffff037224 */ /* 0x000fe400078e0a00 */
[----:B------:R-:W-:Y:S01]  /*f120*/  IMAD R2, R18, R0, R5 ;  /* 0x0000000012027224 */ /* 0x000fe200078e0205 */
[----:B------:R-:W-:Y:S01]  /*f130*/  LOP3.LUT R5, R10, R7, RZ, 0xc0, !PT ;  /* 0x000000070a057212 */ /* 0x000fe200078ec0ff */
[----:B------:R-:W-:Y:S02]  /*f140*/  @P2 IMAD R17, R15, R13, R16 ;  /* 0x0000000d0f112224 */ /* 0x000fe400078e0210 */
[----:B------:R-:W-:-:S02]  /*f150*/  IMAD R0, R3, R23, R12 ;  /* 0x0000001703007224 */ /* 0x000fc400078e020c */
[----:B------:R-:W-:Y:S02]  /*f160*/  IMAD.MOV.U32 R4, RZ, RZ, 0x1 ;  /* 0x00000001ff047424 */ /* 0x000fe400078e00ff */
[----:B------:R-:W-:Y:S02]  /*f170*/  IMAD R2, R2, R24, R17 ;  /* 0x0000001802027224 */ /* 0x000fe400078e0211 */
[----:B------:R-:W-:Y:S01]  /*f180*/  IMAD R3, R0, R14, R5 ;  /* 0x0000000e00037224 */ /* 0x000fe200078e0205 */
[----:B------:R-:W-:-:S04]  /*f190*/  PRMT R0, R4, 0x7610, R0 ;  /* 0x0000761004007816 */ /* 0x000fc80000000000 */
[----:B------:R-:W-:Y:S02]  /*f1a0*/  SEL R4, R3, R2, !P2 ;  /* 0x0000000203047207 */ /* 0x000fe40005000000 */
[----:B------:R-:W-:-:S03]  /*f1b0*/  SEL R2, R2, R3, !P2 ;  /* 0x0000000302027207 */ /* 0x000fc60005000000 */
[----:B------:R2:W-:Y:S04]  /*f1c0*/  STL [R1+0x90], R4 ;  /* 0x0000900401007387 */ /* 0x0005e80000100800 */
[----:B------:R2:W-:Y:S04]  /*f1d0*/  STL [R1+0x7c], R11 ;  /* 0x00007c0b01007387 */ /* 0x0005e80000100800 */
[----:B------:R2:W-:Y:S02]  /*f1e0*/  STL [R1+0x8c], R2 ;  /* 0x00008c0201007387 */ /* 0x0005e40000100800 */
.L_x_299:
[----:B------:R-:W-:Y:S01]  /*f1f0*/  LOP3.LUT P0, RZ, R0, 0xff, RZ, 0xc0, !PT ;  /* 0x000000ff00ff7812 */ /* 0x000fe2000780c0ff */
[----:B------:R-:W-:-:S12]  /*f200*/  ULOP3.LUT UR30, UR30, 0x1, URZ, 0x3c, !UPT ;  /* 0x000000011e1e7892 */ /* 0x000fd8000f8e3c3f */
[----:B------:R-:W-:Y:S05]  /*f210*/  @P0 BRA `(.L_x_302) ;  /* 0xffffff2400a80947 */ /* 0x000fea000383ffff */
[----:B------:R-:W-:Y:S05]  /*f220*/  EXIT ;  /* 0x000000000000794d */ /* 0x000fea0003800000 */
.L_x_18:
[----:B------:R-:W-:-:S08]  /*f230*/  ISETP.NE.AND P0, PT, RZ, UR6, PT ;  /* 0x00000006ff007c0c */ /* 0x000fd0000bf05270 */
[----:B0123--:R-:W0:-:S00]  /*f240*/  USETMAXREG.DEALLOC.CTAPOOL 0x28 ;  /* 0x00000028000079c8 */ /* 0x00fe0000080e0500 */
[----:B------:R-:W-:Y:S05]  /*f250*/  @P0 EXIT ;  /* 0x000000000000094d */ /* 0x000fea0003800000 */
[----:B0-----:R-:W-:Y:S01]  /*f260*/  LOP3.LUT P0, RZ, R0, 0xff, RZ, 0xc0, !PT ;  /* 0x000000ff00ff7812 */ /* 0x001fe2000780c0ff */
[----:B------:R-:W-:Y:S02]  /*f270*/  IMAD.MOV.U32 R0, RZ, RZ, 0x1 ;  /* 0x00000001ff007424 */ /* 0x000fe400078e00ff */
[----:B------:R-:W-:-:S10]  /*f280*/  IMAD.MOV.U32 R8, RZ, RZ, RZ ;  /* 0x000000ffff087224 */ /* 0x000fd400078e00ff */
[----:B------:R-:W-:Y:S05]  /*f290*/  @!P0 BRA `(.L_x_303) ;  /* 0x0000000c00988947 */ /* 0x000fea0003800000 */
[----:B------:R-:W0:Y:S01]  /*f2a0*/  S2UR UR5, SR_CgaCtaId ;  /* 0x00000000000579c3 */ /* 0x000e220000008800 */
[----:B------:R-:W-:Y:S01]  /*f2b0*/  UMOV UR7, 0x1 ;  /* 0x0000000100077882 */ /* 0x000fe20000000000 */
[----:B------:R-:W-:Y:S01]  /*f2c0*/  LOP3.LUT P0, RZ, R2, 0x1f, RZ, 0xc0, !PT ;  /* 0x0000001f02ff7812 */ /* 0x000fe2000780c0ff */
[----:B------:R-:W-:Y:S01]  /*f2d0*/  ULDC UR17, c[0x0][0x658] ;  /* 0x0001960000117ab9 */ /* 0x000fe20000000800 */
[----:B------:R-:W-:Y:S01]  /*f2e0*/  UMOV UR6, 0xffffffff ;  /* 0xffffffff00067882 */ /* 0x000fe20000000000 */
[----:B------:R-:W-:Y:S01]  /*f2f0*/  BSSY B0, `(.L_x_303) ;  /* 0x00000e0000007945 */ /* 0x000fe20003800000 */
[----:B------:R-:W-:Y:S01]  /*f300*/  USHF.L.U32 UR6, UR6, UR17, URZ ;  /* 0x0000001106067299 */ /* 0x000fe2000800063f */
[C---:B------:R-:W-:Y:S01]  /*f310*/  ISETP.NE.AND P3, PT, R3.reuse, RZ, PT ;  /* 0x000000ff0300720c */ /* 0x040fe20003f65270 */
[----:B------:R-:W-:Y:S01]  /*f320*/  IMAD.MOV.U32 R9, RZ, RZ, 0x1 ;  /* 0x00000001ff097424 */ /* 0x000fe200078e00ff */
[----:B------:R-:W-:Y:S01]  /*f330*/  ISETP.NE.OR P0, PT, R3, RZ, !P0 ;  /* 0x000000ff0300720c */ /* 0x000fe20004705670 */
[----:B------:R-:W-:Y:S01]  /*f340*/  IMAD.MOV.U32 R0, RZ, RZ, 0x1 ;  /* 0x00000001ff007424 */ /* 0x000fe200078e00ff */
[----:B------:R-:W-:Y:S01]  /*f350*/  ULDC UR16, c[0x0][0x600] ;  /* 0x0001800000107ab9 */ /* 0x000fe20000000800 */
[----:B------:R-:W-:Y:S01]  /*f360*/  IMAD.MOV.U32 R8, RZ, RZ, RZ ;  /* 0x000000ffff087224 */ /* 0x000fe200078e00ff */
[----:B------:R-:W-:Y:S01]  /*f370*/  UMOV UR24, 0x55 ;  /* 0x0000005500187882 */ /* 0x000fe20000000000 */
[----:B------:R-:W-:-:S02]  /*f380*/  UIADD3 UR35, UR14, 0x1, URZ ;  /* 0x000000010e237890 */ /* 0x000fc4000fffe03f */
[----:B------:R-:W-:Y:S02]  /*f390*/  ULOP3.LUT UR34, UR13, 0x2, URZ, 0xfc, !UPT ;  /* 0x000000020d227892 */ /* 0x000fe4000f8efc3f */
[----:B------:R-:W-:Y:S02]  /*f3a0*/  UIADD3 UR16, UR16, -0x1, URZ ;  /* 0xffffffff10107890 */ /* 0x000fe4000fffe03f */
[----:B------:R-:W-:Y:S02]  /*f3b0*/  USHF.L.U32 UR17, UR7, UR17, URZ ;  /* 0x0000001107117299 */ /* 0x000fe4000800063f */
[----:B------:R-:W-:Y:S02]  /*f3c0*/  ULOP3.LUT UR22, URZ, UR6, URZ, 0x33, !UPT ;  /* 0x000000063f167292 */ /* 0x000fe4000f8e333f */
[----:B0-----:R-:W-:Y:S02]  /*f3d0*/  ULOP3.LUT UR4, UR5, 0x1, URZ, 0xc0, !UPT ;  /* 0x0000000105047892 */ /* 0x001fe4000f8ec03f */
[----:B------:R-:W-:-:S02]  /*f3e0*/  USHF.R.U32.HI UR29, URZ, 0x1, UR5 ;  /* 0x000000013f1d7899 */ /* 0x000fc40008011605 */
[----:B------:R-:W-:Y:S02]  /*f3f0*/  USHF.L.U32 UR18, UR5, 0x7, URZ ;  /* 0x0000000705127899 */ /* 0x000fe4000800063f */
[----:B------:R-:W-:Y:S02]  /*f400*/  USHF.L.U32 UR19, UR5, 0xd, URZ ;  /* 0x0000000d05137899 */ /* 0x000fe4000800063f */
[----:B------:R-:W-:Y:S02]  /*f410*/  ULOP3.LUT UR5, UR5, 0xfffffffe, URZ, 0xc0, !UPT ;  /* 0xfffffffe05057892 */ /* 0x000fe4000f8ec03f */
[----:B------:R-:W-:Y:S02]  /*f420*/  UISETP.GT.U32.AND UP0, UPT, UR4, 0xffff, UPT ;  /* 0x0000ffff0400788c */ /* 0x000fe4000bf04070 */
[----:B------:R-:W-:Y:S02]  /*f430*/  USHF.L.U32 UR23, UR7, UR5, URZ ;  /* 0x0000000507177299 */ /* 0x000fe4000800063f */
[----:B------:R-:W-:-:S02]  /*f440*/  ULOP3.LUT UR5, UR5, 0x1, URZ, 0xfc, !UPT ;  /* 0x0000000105057892 */ /* 0x000fc4000f8efc3f */
[----:B------:R-:W-:Y:S02]  /*f450*/  USEL UR4, UR4, 0xffff, !UP0 ;  /* 0x0000ffff04047887 */ /* 0x000fe4000c000000 */
[----:B------:R-:W-:Y:S02]  /*f460*/  USHF.L.U32 UR5, UR7, UR5, URZ ;  /* 0x0000000507057299 */ /* 0x000fe4000800063f */
[----:B------:R-:W-:Y:S02]  /*f470*/  ULOP3.LUT UR4, UR4, 0xffff, URZ, 0xc0, !UPT ;  /* 0x0000ffff04047892 */ /* 0x000fe4000f8ec03f */
[----:B------:R-:W-:Y:S02]  /*f480*/  ULOP3.LUT UR18, UR18, 0x80, URZ, 0xc0, !UPT ;  /* 0x0000008012127892 */ /* 0x000fe4000f8ec03f */
[----:B------:R-:W-:Y:S02]  /*f490*/  ULOP3.LUT UR19, UR19, 0x2000, URZ, 0xc0, !UPT ;  /* 0x0000200013137892 */ /* 0x000fe4000f8ec03f */
[----:B------:R-:W-:-:S02]  /*f4a0*/  ULOP3.LUT UR23, UR23, UR5, URZ, 0xfc, !UPT ;  /* 0x0000000517177292 */ /* 0x000fc4000f8efc3f */
[----:B------:R-:W-:Y:S01]  /*f4b0*/  USHF.L.U32 UR24, UR24, UR4, URZ ;  /* 0x0000000418187299 */ /* 0x000fe2000800063f */
[----:B------:R-:W-:-:S11]  /*f4c0*/  ULDC.64 UR30, c[0x0][0x198] ;  /* 0x00006600001e7ab9 */ /* 0x000fd60000000a00 */
.L_x_315:
[----:B------:R-:W-:-:S03]  /*f4d0*/  UMOV UR4, 0xffffffff ;  /* 0xffffffff00047882 */ /* 0x000fc60000000000 */
[----:B01----:R-:W-:Y:S05]  /*f4e0*/  BRA.DIV UR4, `(.L_x_304) ;  /* 0x00000016042c7947 */ /* 0x003fea000b800000 */
[----:B------:R-:W-:-:S13]  /*f4f0*/  ELECT P1, URZ, PT ;  /* 0x00000000003f782f */ /* 0x000fda0003820000 */
.L_x_335:
[----:B------:R-:W0:Y:S01]  /*f500*/  LDC R2, c[0x0][0x28c] ;  /* 0x0000a300ff027b82 */ /* 0x000e220000000800 */
[----:B------:R-:W-:Y:S01]  /*f510*/  BSSY B1, `(.L_x_305) ;  /* 0x0000040000017945 */ /* 0x000fe20003800000 */
[----:B0-----:R-:W-:-:S13]  /*f520*/  ISETP.LT.OR P1, PT, R2, 0x1, !P1 ;  /* 0x000000010200780c */ /* 0x001fda0004f21670 */
[----:B------:R-:W-:Y:S05]  /*f530*/  @P1 BRA `(.L_x_306) ;  /* 0x0000000000f41947 */ /* 0x000fea0003800000 */
[----:B------:R-:W2:Y:S04]  /*f540*/  LDL.LU R4, [R1+0x90] ;  /* 0x0000900001047983 */ /* 0x000ea80000300800 */
[----:B------:R-:W3:Y:S01]  /*f550*/  LDL.LU R3, [R1+0x8c] ;  /* 0x00008c0001037983 */ /* 0x000ee20000300800 */
[----:B------:R-:W-:Y:S02]  /*f560*/  IMAD.MOV.U32 R12, RZ, RZ, RZ ;  /* 0x000000ffff0c7224 */ /* 0x000fe400078e00ff */
[----:B------:R-:W-:Y:S02]  /*f570*/  IMAD.U32 R13, RZ, RZ, UR35 ;  /* 0x00000023ff0d7e24 */ /* 0x000fe4000f8e00ff */
[----:B------:R-:W-:Y:S01]  /*f580*/  IMAD.MOV.U32 R2, RZ, RZ, R0 ;  /* 0x000000ffff027224 */ /* 0x000fe200078e0000 */
[----:B--2---:R-:W-:-:S02]  /*f590*/  LEA R6, R4, UR18, 0x8 ;  /* 0x0000001204067c11 */ /* 0x004fc4000f8e40ff */
[----:B---3--:R-:W-:Y:S01]  /*f5a0*/  LEA R4, R3, UR29, 0x2 ;  /* 0x0000001d03047c11 */ /* 0x008fe2000f8e10ff */
[----:B------:R-:W-:-:S04]  /*f5b0*/  IMAD.MOV.U32 R3, RZ, RZ, R8 ;  /* 0x000000ffff037224 */ /* 0x000fc800078e0008 */
[----:B------:R-:W-:-:S07]  /*f5c0*/  IMAD.SHL.U32 R7, R4, 0x10, RZ ;  /* 0x0000001004077824 */ /* 0x000fce00078e00ff */
.L_x_310:
[----:B------:R-:W0:Y:S01]  /*f5d0*/  S2R R5, SR_CgaCtaId ;  /* 0x0000000000057919 */ /* 0x000e220000008800 */
[----:B------:R-:W-:-:S04]  /*f5e0*/  MOV R4, 0x400 ;  /* 0x0000040000047802 */ /* 0x000fc80000000f00 */
[----:B0-----:R-:W-:Y:S02]  /*f5f0*/  LEA R10, R5, R4, 0x18 ;  /* 0x00000004050a7211 */ /* 0x001fe400078ec0ff */
[----:B------:R-:W-:Y:S01]  /*f600*/  SHF.L.U32 R4, R2, 0x1f, RZ ;  /* 0x0000001f02047819 */ /* 0x000fe200000006ff */
[----:B------:R-:W0:Y:S02]  /*f610*/  @!P3 LDC R5, c[0x0][0x500] ;  /* 0x00014000ff05bb82 */ /* 0x000e240000000800 */
[----:B------:R-:W-:-:S04]  /*f620*/  IMAD R11, R3, 0x8, R10 ;  /* 0x00000008030b7824 */ /* 0x000fc800078e020a */
[----:B------:R-:W1:Y:S02]  /*f630*/  SYNCS.PHASECHK.TRANS64.TRYWAIT P1, [R11+URZ+0x58], R4 ;  /* 0x000058040b0075a7 */ /* 0x000e64000802017f */
[----:B-1----:R-:W-:Y:S05]  /*f640*/  @!P1 BRA `(.L_x_307) ;  /* 0x0000001000f49947 */ /* 0x002fea0003800000 */
.L_x_336:
[----:B------:R-:W-:Y:S01]  /*f650*/  UPRMT UR4, UR34, 0x9910, URZ ;  /* 0x0000991022047896 */ /* 0x000fe2000800003f */
[----:B0-----:R0:W-:Y:S03]  /*f660*/  @!P3 SYNCS.ARRIVE.TRANS64 RZ, [R11+URZ], R5 ;  /* 0x000000050bffb9a7 */ /* 0x0011e6000800003f */
[----:B------:R-:W-:-:S06]  /*f670*/  UISETP.NE.AND UP0, UPT, UR4, 0x2, UPT ;  /* 0x000000020400788c */ /* 0x000fcc000bf05270 */
[----:B------:R-:W-:-:S13]  /*f680*/  PLOP3.LUT P1, PT, PT, PT, UP0, 0x80, 0x0 ;  /* 0x000000000000781c */ /* 0x000fda0003f2f008 */
[----:B0-----:R-:W-:Y:S05]  /*f690*/  @P1 BRA `(.L_x_308) ;  /* 0x0000000000041947 */ /* 0x001fea0003800000 */
[----:B------:R-:W-:Y:S01]  /*f6a0*/  BPT.TRAP 0x1 ;  /* 0x000000040000795c */ /* 0x000fe20000300000 */
.L_x_308:
[----:B------:R-:W-:Y:S05]  /*f6b0*/  @P0 BRA `(.L_x_309) ;  /* 0x0000000000040947 */ /* 0x000fea0003800000 */
[----:B------:R-:W-:Y:S01]  /*f6c0*/  BPT.TRAP 0x1 ;  /* 0x000000040000795c */ /* 0x000fe20000300000 */
.L_x_309:
[----:B------:R-:W2:Y:S01]  /*f6d0*/  LDL R5, [R1+0x7c] ;  /* 0x00007c0001057983 */ /* 0x000ea20000100800 */
[----:B-1----:R-:W-:Y:S01]  /*f6e0*/  LEA R4, R3, UR29, 0x2 ;  /* 0x0000001d03047c11 */ /* 0x002fe2000f8e10ff */
[----:B------:R-:W-:Y:S01]  /*f6f0*/  VIADD R13, R13, 0xffffffff ;  /* 0xffffffff0d0d7836 */ /* 0x000fe20000000000 */
[----:B------:R-:W-:Y:S01]  /*f700*/  R2UR UR8, R3 ;  /* 0x00000000030872ca */ /* 0x000fe200000e0000 */
[----:B------:R-:W-:Y:S01]  /*f710*/  UIADD3 UR4, UP0, UR30, 0xf0, URZ ;  /* 0x000000f01e047890 */ /* 0x000fe2000ff1e03f */
[----:B------:R-:W-:Y:S01]  /*f720*/  R2UR UR27, R10 ;  /* 0x000000000a1b72ca */ /* 0x000fe200000e0000 */
[----:B------:R-:W-:Y:S01]  /*f730*/  IMAD.U32 R4, R4, 0x400, R10 ;  /* 0x0000040004047824 */ /* 0x000fe200078e000a */
[----:B------:R-:W-:Y:S01]  /*f740*/  R2UR UR9, R11 ;  /* 0x000000000b0972ca */ /* 0x000fe200000e0000 */
[----:B------:R-:W-:Y:S01]  /*f750*/  UIADD3 UR32, UP1, UR30, 0x1f0, URZ ;  /* 0x000001f01e207890 */ /* 0x000fe2000ff3e03f */
[----:B------:R-:W-:Y:S01]  /*f760*/  R2UR UR11, R7 ;  /* 0x00000000070b72ca */ /* 0x000fe200000e0000 */
[----:B------:R-:W-:Y:S01]  /*f770*/  UPRMT UR25, URZ, 0x5410, UR24 ;  /* 0x000054103f197896 */ /* 0x000fe20008000018 */
[----:B------:R-:W-:Y:S01]  /*f780*/  R2UR UR5, R4 ;  /* 0x00000000040572ca */ /* 0x000fe200000e0000 */
[----:B------:R-:W-:Y:S01]  /*f790*/  VIADD R3, R3, 0x1 ;  /* 0x0000000103037836 */ /* 0x000fe20000000000 */
[----:B------:R-:W-:Y:S01]  /*f7a0*/  R2UR UR10, R12 ;  /* 0x000000000c0a72ca */ /* 0x000fe200000e0000 */
[----:B------:R-:W-:Y:S01]  /*f7b0*/  UPRMT UR36, URZ, 0x5410, UR23 ;  /* 0x000054103f247896 */ /* 0x000fe20008000017 */
[----:B------:R-:W-:Y:S01]  /*f7c0*/  R2UR UR28, R6 ;  /* 0x00000000061c72ca */ /* 0x000fe200000e0000 */
[----:B------:R-:W-:Y:S01]  /*f7d0*/  ULEA UR8, UR8, UR19, 0xe ;  /* 0x0000001308087291 */ /* 0x000fe2000f8e703f */
[----:B------:R-:W-:Y:S01]  /*f7e0*/  ISETP.GT.AND P4, PT, R13, 0x1, PT ;  /* 0x000000010d00780c */ /* 0x000fe20003f84270 */
[----:B------:R-:W-:Y:S01]  /*f7f0*/  UIADD3.X UR33, URZ, UR31, URZ, UP1, !UPT ;  /* 0x0000001f3f217290 */ /* 0x000fe20008ffe43f */
[C---:B------:R-:W-:Y:S01]  /*f800*/  ISETP.NE.AND P1, PT, R3.reuse, 0xb, PT ;  /* 0x0000000b0300780c */ /* 0x040fe20003f25270 */
[----:B------:R-:W-:Y:S01]  /*f810*/  UIADD3 UR27, UR27, 0xb180, UR8 ;  /* 0x0000b1801b1b7890 */ /* 0x000fe2000fffe008 */
[----:B------:R-:W-:Y:S01]  /*f820*/  VIADD R12, R12, 0x40 ;  /* 0x000000400c0c7836 */ /* 0x000fe20000000000 */
[----:B------:R-:W-:Y:S01]  /*f830*/  UMOV UR6, 0x0 ;  /* 0x0000000000067882 */ /* 0x000fe20000000000 */
[----:B------:R-:W-:Y:S01]  /*f840*/  UMOV UR7, 0x10000000 ;  /* 0x1000000000077882 */ /* 0x000fe20000000000 */
[----:B------:R-:W-:Y:S01]  /*f850*/  UIADD3 UR26, UR5, 0x180, URZ ;  /* 0x00000180051a7890 */ /* 0x000fe2000fffe03f */
[----:B------:R-:W-:Y:S01]  /*f860*/  SEL R3, R3, RZ, P1 ;  /* 0x000000ff03037207 */ /* 0x000fe20000800000 */
[----:B------:R-:W-:-:S05]  /*f870*/  UIADD3.X UR5, URZ, UR31, URZ, UP0, !UPT ;  /* 0x0000001f3f057290 */ /* 0x000fca00087fe43f */
[----:B------:R-:W-:Y:S01]  /*f880*/  UMOV UR8, UR26 ;  /* 0x0000001a00087c82 */ /* 0x000fe20008000000 */
[----:B--2---:R-:W-:Y:S02]  /*f890*/  R2UR UR12, R5 ;  /* 0x00000000050c72ca */ /* 0x004fe400000e0000 */
[----:B------:R-:W-:-:S04]  /*f8a0*/  SEL R5, RZ, 0x1, P1 ;  /* 0x00000001ff057807 */ /* 0x000fc80000800000 */
[----:B------:R-:W-:-:S07]  /*f8b0*/  LOP3.LUT R2, R2, R5, RZ, 0x3c, !PT ;  /* 0x0000000502027212 */ /* 0x000fce00078e3cff */
[----:B------:R0:W-:Y:S02]  /*f8c0*/  UTMALDG.3D.MULTICAST [UR8], [UR4], UR25, desc[UR6] ;  /* 0x00000608040073b4 */ /* 0x0001e40008011819 */
[----:B0-----:R-:W-:Y:S01]  /*f8d0*/  UMOV UR8, UR27 ;  /* 0x0000001b00087c82 */ /* 0x001fe20008000000 */
[----:B------:R-:W-:Y:S02]  /*f8e0*/  UMOV UR11, UR28 ;  /* 0x0000001c000b7c82 */ /* 0x000fe40008000000 */
[----:B------:R0:W-:Y:S02]  /*f8f0*/  UTMALDG.3D.MULTICAST [UR8], [UR32], UR36, desc[UR6] ;  /* 0x00000608200073b4 */ /* 0x0001e40008011824 */
[----:B0-----:R-:W-:Y:S05]  /*f900*/  @P4 BRA `(.L_x_310) ;  /* 0xfffffffc00304947 */ /* 0x001fea000383ffff */
.L_x_306:
[----:B------:R-:W-:Y:S05]  /*f910*/  BSYNC B1 ;  /* 0x0000000000017941 */ /* 0x000fea0003800000 */
.L_x_305:
[----:B------:R-:W2:Y:S01]  /*f920*/  LDL.LU R15, [R1+0x84] ;  /* 0x00008400010f7983 */ /* 0x000ea20000300800 */
[----:B------:R-:W-:Y:S01]  /*f930*/  LOP3.LUT P5, RZ, R9, 0xff, RZ, 0xc0, !PT ;  /* 0x000000ff09ff7812 */ /* 0x000fe200078ac0ff */
[----:B------:R-:W-:Y:S01]  /*f940*/  VIADD R8, R8, UR14 ;  /* 0x0000000e08087c36 */ /* 0x000fe20008000000 */
[----:B------:R-:W-:Y:S01]  /*f950*/  UISETP.GE.U32.AND UP0, UPT, UR14, 0xb, UPT ;  /* 0x0000000b0e00788c */ /* 0x000fe2000bf06070 */
[----:B------:R-:W3:Y:S01]  /*f960*/  LDL.LU R14, [R1+0x88] ;  /* 0x00008800010e7983 */ /* 0x000ee20000300800 */
[----:B------:R-:W-:Y:S01]  /*f970*/  IMAD.U32 R5, RZ, RZ, UR14 ;  /* 0x0000000eff057e24 */ /* 0x000fe2000f8e00ff */
[----:B------:R-:W-:Y:S01]  /*f980*/  ULDC.64 UR4, c[0x0][0x650] ;  /* 0x0001940000047ab9 */ /* 0x000fe20000000a00 */
[----:B------:R-:W-:Y:S01]  /*f990*/  ISETP.GT.U32.AND P1, PT, R8, 0xa, PT ;  /* 0x0000000a0800780c */ /* 0x000fe20003f24070 */
[----:B------:R-:W-:Y:S01]  /*f9a0*/  BSSY B1, `(.L_x_311) ;  /* 0x0000072000017945 */ /* 0x000fe20003800000 */
[----:B------:R-:W-:Y:S02]  /*f9b0*/  PLOP3.LUT P4, PT, PT, PT, UP0, 0x80, 0x0 ;  /* 0x000000000000781c */ /* 0x000fe40003f8f008 */
[----:B------:R-:W-:-:S02]  /*f9c0*/  ISETP.LT.U32.AND P1, PT, R5, 0xb, P1 ;  /* 0x0000000b0500780c */ /* 0x000fc40000f21070 */
[----:B------:R-:W-:Y:S01]  /*f9d0*/  PRMT R9, RZ, 0x7610, R9 ;  /* 0x00007610ff097816 */ /* 0x000fe20000000009 */
[----:B------:R-:W0:Y:S01]  /*f9e0*/  @P5 S2R R3, SR_CgaCtaId ;  /* 0x0000000000035919 */ /* 0x000e220000008800 */
[----:B------:R-:W-:-:S04]  /*f9f0*/  @P5 MOV R2, 0x400 ;  /* 0x0000040000025802 */ /* 0x000fc80000000f00 */
[----:B0-----:R-:W-:Y:S01]  /*fa00*/  @P5 LEA R4, R3, R2, 0x18 ;  /* 0x0000000203045211 */ /* 0x001fe200078ec0ff */
[----:B------:R-:W-:-:S03]  /*fa10*/  IMAD.WIDE.U32 R2, R8, -0x45d1745d, RZ ;  /* 0xba2e8ba308027825 */ /* 0x000fc600078e00ff */
[----:B------:R0:W-:Y:S02]  /*fa20*/  @P5 SYNCS.ARRIVE.TRANS64.A1T0 RZ, [R4+URZ+0xe8], RZ ;  /* 0x0000e8ff04ff59a7 */ /* 0x0001e4000810003f */
[----:B------:R-:W-:Y:S02]  /*fa30*/  SHF.R.U32.HI R5, RZ, 0x3, R3 ;  /* 0x00000003ff057819 */ /* 0x000fe40000011603 */
[----:B------:R-:W-:Y:S02]  /*fa40*/  SEL R3, RZ, 0x1, !P1 ;  /* 0x00000001ff037807 */ /* 0x000fe40004800000 */
[----:B------:R-:W-:Y:S01]  /*fa50*/  PRMT R2, RZ, 0x7610, R2 ;  /* 0x00007610ff027816 */ /* 0x000fe20000000002 */
[----:B------:R-:W-:Y:S01]  /*fa60*/  IMAD R8, R5, -0xb, R8 ;  /* 0xfffffff505087824 */ /* 0x000fe200078e0208 */
[----:B------:R-:W-:Y:S01]  /*fa70*/  LOP3.LUT R0, R0, R3, RZ, 0x3c, !PT ;  /* 0x0000000300007212 */ /* 0x000fe200078e3cff */
[----:B0-----:R-:W-:Y:S02]  /*fa80*/  IMAD.MOV.U32 R4, RZ, RZ, -0x1 ;  /* 0xffffffffff047424 */ /* 0x001fe400078e00ff */
[----:B------:R-:W-:Y:S01]  /*fa90*/  IMAD.MOV.U32 R3, RZ, RZ, -0x1 ;  /* 0xffffffffff037424 */ /* 0x000fe200078e00ff */
[----:B------:R-:W-:Y:S01]  /*faa0*/  @P4 LOP3.LUT R0, R0, 0x1, R5, 0x78, !PT ;  /* 0x0000000100004812 */ /* 0x000fe200078e7805 */
[----:B------:R-:W-:Y:S01]  /*fab0*/  IMAD.MOV.U32 R5, RZ, RZ, -0x1 ;  /* 0xffffffffff057424 */ /* 0x000fe200078e00ff */
[----:B---3--:R-:W-:-:S04]  /*fac0*/  IADD3 R14, P5, R14, UR20, RZ ;  /* 0x000000140e0e7c10 */ /* 0x008fc8000ffbe0ff */
[----:B--2---:R-:W-:Y:S01]  /*fad0*/  IADD3.X R15, R15, UR15, RZ, P5, !PT ;  /* 0x0000000f0f0f7c10 */ /* 0x004fe2000affe4ff */
[----:B------:R0:W-:Y:S01]  /*fae0*/  STL [R1+0x88], R14 ;  /* 0x0000880e01007387 */ /* 0x0001e20000100800 */
[----:B------:R-:W-:-:S03]  /*faf0*/  ISETP.GE.U32.AND P1, PT, R14, UR4, PT ;  /* 0x000000040e007c0c */ /* 0x000fc6000bf26070 */
[----:B------:R0:W-:Y:S01]  /*fb00*/  STL [R1+0x84], R15 ;  /* 0x0000840f01007387 */ /* 0x0001e20000100800 */
[----:B------:R-:W-:-:S03]  /*fb10*/  ISETP.GE.U32.AND.EX P1, PT, R15, UR5, PT, P1 ;  /* 0x000000050f007c0c */ /* 0x000fc6000bf26110 */
[----:B------:R0:W-:Y:S04]  /*fb20*/  STL [R1+0x8c], R5 ;  /* 0x00008c0501007387 */ /* 0x0001e80000100800 */
[----:B------:R0:W-:Y:S04]  /*fb30*/  STL [R1+0x90], R4 ;  /* 0x0000900401007387 */ /* 0x0001e80000100800 */
[----:B------:R0:W-:Y:S02]  /*fb40*/  STL [R1+0x7c], R3 ;  /* 0x00007c0301007387 */ /* 0x0001e40000100800 */
[----:B------:R-:W-:Y:S05]  /*fb50*/  @P1 BRA `(.L_x_312) ;  /* 0x0000000400581947 */ /* 0x000fea0003800000 */
[----:B------:R-:W-:Y:S01]  /*fb60*/  ULDC.64 UR4, c[0x0][0x628] ;  /* 0x00018a0000047ab9 */ /* 0x000fe20000000a00 */
[----:B------:R-:W1:Y:S01]  /*fb70*/  S2R R12, SR_CTAID.X ;  /* 0x00000000000c7919 */ /* 0x000e620000002500 */
[----:B------:R-:W-:Y:S01]  /*fb80*/  ISETP.NE.U32.AND P1, PT, RZ, UR4, PT ;  /* 0x00000004ff007c0c */ /* 0x000fe2000bf25070 */
[----:B------:R-:W-:Y:S01]  /*fb90*/  ULDC UR7, c[0x0][0x630] ;  /* 0x00018c0000077ab9 */ /* 0x000fe20000000800 */
[----:B------:R-:W-:Y:S01]  /*fba0*/  IMAD.MOV.U32 R2, RZ, RZ, R14 ;  /* 0x000000ffff027224 */ /* 0x000fe200078e000e */
[----:B------:R-:W2:Y:S01]  /*fbb0*/  S2R R10, SR_CTAID.Y ;  /* 0x00000000000a7919 */ /* 0x000ea20000002600 */
[----:B------:R-:W-:Y:S01]  /*fbc0*/  ISETP.NE.AND.EX P1, PT, RZ, UR5, PT, P1 ;  /* 0x00000005ff007c0c */ /* 0x000fe2000bf25310 */
[----:B0-----:R-:W-:-:S12]  /*fbd0*/  IMAD.MOV.U32 R3, RZ, RZ, R15 ;  /* 0x000000ffff037224 */ /* 0x001fd800078e000f */
[----:B------:R-:W-:Y:S05]  /*fbe0*/  @!P1 BRA `(.L_x_313) ;  /* 0x0000000000289947 */ /* 0x000fea0003800000 */
[----:B------:R-:W-:Y:S02]  /*fbf0*/  ULDC UR6, c[0x0][0x634] ;  /* 0x00018d0000067ab9 */ /* 0x000fe40000000800 */
[----:B------:R-:W-:-:S05]  /*fc00*/  IADD3 R7, P1, R14, UR6, RZ ;  /* 0x000000060e077c10 */ /* 0x000fca000ff3e0ff */
[----:B------:R-:W-:-:S04]  /*fc10*/  IMAD.X R11, RZ, RZ, R15, P1 ;  /* 0x000000ffff0b7224 */ /* 0x000fc800008e060f */
[----:B------:R-:W-:-:S04]  /*fc20*/  IMAD.WIDE.U32 R4, R11, UR4, RZ ;  /* 0x000000040b047c25 */ /* 0x000fc8000f8e00ff */
[----:B------:R-:W-:-:S04]  /*fc30*/  IMAD.WIDE.U32 R4, P1, R7, UR5, R4 ;  /* 0x0000000507047c25 */ /* 0x000fc8000f820004 */
[----:B------:R-:W-:-:S04]  /*fc40*/  IMAD.WIDE.U32 R6, R7, UR4, RZ ;  /* 0x0000000407067c25 */ /* 0x000fc8000f8e00ff */
[----:B------:R-:W-:Y:S01]  /*fc50*/  IMAD.X R3, RZ, RZ, RZ, P1 ;  /* 0x000000ffff037224 */ /* 0x000fe200008e06ff */
[----:B------:R-:W-:Y:S01]  /*fc60*/  IADD3 RZ, P1, R7, R4, RZ ;  /* 0x0000000407ff7210 */ /* 0x000fe20007f3e0ff */
[----:B------:R-:W-:-:S04]  /*fc70*/  IMAD.MOV.U32 R2, RZ, RZ, R5 ;  /* 0x000000ffff027224 */ /* 0x000fc800078e0005 */
[----:B------:R-:W-:-:S08]  /*fc80*/  IMAD.WIDE.U32.X R2, R11, UR5, R2, P1 ;  /* 0x000000050b027c25 */ /* 0x000fd000088e0402 */
.L_x_313:
[--C-:B------:R-:W-:Y:S01]  /*fc90*/  SHF.R.U64 R11, R2, UR7, R3.reuse ;  /* 0x00000007020b7c19 */ /* 0x100fe20008001203 */
[----:B------:R-:W-:Y:S01]  /*fca0*/  ULDC.64 UR4, c[0x0][0x620] ;  /* 0x0001880000047ab9 */ /* 0x000fe20000000a00 */
[----:B------:R-:W-:Y:S01]  /*fcb0*/  SHF.R.U32.HI R2, RZ, UR7, R3 ;  /* 0x00000007ff027c19 */ /* 0x000fe20008011603 */
[----:B------:R-:W-:Y:S01]  /*fcc0*/  IMAD.MOV.U32 R3, RZ, RZ, R15 ;  /* 0x000000ffff037224 */ /* 0x000fe200078e000f */
[----:B------:R-:W-:Y:S01]  /*fcd0*/  IADD3 R5, P1, RZ, -R11, RZ ;  /* 0x8000000bff057210 */ /* 0x000fe20007f3e0ff */
[----:B------:R-:W0:Y:S01]  /*fce0*/  LDC R7, c[0x0][0x144] ;  /* 0x00005100ff077b82 */ /* 0x000e220000000800 */
[----:B-1----:R-:W-:Y:S01]  /*fcf0*/  I2FP.F32.U32 R6, R12 ;  /* 0x0000000c00067245 */ /* 0x002fe20000201000 */
[----:B------:R-:W-:Y:S01]  /*fd00*/  ULDC.64 UR8, c[0x0][0x640] ;  /* 0x0001900000087ab9 */ /* 0x000fe20000000a00 */
[----:B------:R-:W-:Y:S01]  /*fd10*/  ULDC UR6, c[0x0][0x608] ;  /* 0x0001820000067ab9 */ /* 0x000fe20000000800 */
[----:B------:R-:W-:Y:S01]  /*fd20*/  IMAD.X R2, RZ, RZ, ~R2, P1 ;  /* 0x000000ffff027224 */ /* 0x000fe200008e0e02 */
[----:B------:R-:W-:-:S03]  /*fd30*/  ISETP.NE.U32.AND P1, PT, RZ, UR8, PT ;  /* 0x00000008ff007c0c */ /* 0x000fc6000bf25070 */
[----:B------:R-:W-:Y:S01]  /*fd40*/  IMAD R4, R2, UR4, RZ ;  /* 0x0000000402047c24 */ /* 0x000fe2000f8e02ff */
[----:B------:R-:W1:Y:S01]  /*fd50*/  LDC R15, c[0x0][0x148] ;  /* 0x00005200ff0f7b82 */ /* 0x000e620000000800 */
[----:B------:R-:W-:Y:S01]  /*fd60*/  IMAD.MOV.U32 R2, RZ, RZ, R14 ;  /* 0x000000ffff027224 */ /* 0x000fe200078e000e */
[----:B------:R-:W-:-:S03]  /*fd70*/  ISETP.NE.AND.EX P1, PT, RZ, UR9, PT, P1 ;  /* 0x00000009ff007c0c */ /* 0x000fc6000bf25310 */
[----:B------:R-:W-:Y:S01]  /*fd80*/  IMAD.WIDE.U32 R2, R5, UR4, R2 ;  /* 0x0000000405027c25 */ /* 0x000fe2000f8e0002 */
[----:B------:R-:W-:-:S03]  /*fd90*/  ULDC UR4, c[0x0][0x150] ;  /* 0x0000540000047ab9 */ /* 0x000fc60000000800 */
[----:B------:R-:W-:Y:S01]  /*fda0*/  FMUL R6, R6, UR4 ;  /* 0x0000000406067c20 */ /* 0x000fe20008400000 */
[----:B------:R-:W-:Y:S01]  /*fdb0*/  IMAD R5, R5, UR5, R4 ;  /* 0x0000000505057c24 */ /* 0x000fe2000f8e0204 */
[----:B------:R-:W-:Y:S01]  /*fdc0*/  ULDC UR4, c[0x0][0x618] ;  /* 0x0001860000047ab9 */ /* 0x000fe20000000800 */
[----:B------:R-:W-:Y:S02]  /*fdd0*/  ULDC UR5, c[0x0][0x154] ;  /* 0x0000550000057ab9 */ /* 0x000fe40000000800 */
[----:B------:R-:W-:Y:S01]  /*fde0*/  IMAD.IADD R3, R3, 0x1, R5 ;  /* 0x0000000103037824 */ /* 0x000fe200078e0205 */
[----:B------:R-:W3:Y:S04]  /*fdf0*/  F2I.U32.TRUNC.NTZ R6, R6 ;  /* 0x0000000600067305 */ /* 0x000ee8000020f000 */
[----:B------:R-:W-:-:S02]  /*fe00*/  SHF.R.U64 R13, R2, UR4, R3 ;  /* 0x00000004020d7c19 */ /* 0x000fc40008001203 */
[----:B--2---:R-:W-:-:S05]  /*fe10*/  I2FP.F32.U32 R2, R10 ;  /* 0x0000000a00027245 */ /* 0x004fca0000201000 */
[----:B------:R-:W-:Y:S01]  /*fe20*/  FMUL R4, R2, UR5 ;  /* 0x0000000502047c20 */ /* 0x000fe20008400000 */
[----:B------:R-:W-:Y:S01]  /*fe30*/  SHF.R.U32.HI R2, RZ, UR4, R3 ;  /* 0x00000004ff027c19 */ /* 0x000fe20008011603 */
[----:B------:R-:W-:Y:S02]  /*fe40*/  ULDC UR4, c[0x0][0x658] ;  /* 0x0001960000047ab9 */ /* 0x000fe40000000800 */
[----:B------:R2:W4:Y:S01]  /*fe50*/  F2I.U32.TRUNC.NTZ R18, R4 ;  /* 0x0000000400127305 */ /* 0x000522000020f000 */
[----:B------:R-:W-:Y:S01]  /*fe60*/  SHF.R.U64 R16, R13, UR6, R2 ;  /* 0x000000060d107c19 */ /* 0x000fe20008001202 */
[----:B---3--:R-:W-:Y:S01]  /*fe70*/  IMAD.MOV R6, RZ, RZ, -R6 ;  /* 0x000000ffff067224 */ /* 0x008fe200078e0a06 */
[----:B------:R-:W-:-:S03]  /*fe80*/  SHF.R.U32.HI R3, RZ, UR6, R2 ;  /* 0x00000006ff037c19 */ /* 0x000fc60008011602 */
[----:B0-----:R-:W-:Y:S01]  /*fe90*/  IMAD R12, R7, R6, R12 ;  /* 0x00000006070c7224 */ /* 0x001fe200078e020c */
[--C-:B------:R-:W-:Y:S02]  /*fea0*/  SHF.R.U64 R14, R16, UR4, R3.reuse ;  /* 0x00000004100e7c19 */ /* 0x100fe40008001203 */
[----:B------:R-:W-:-:S03]  /*feb0*/  SHF.R.U32.HI R3, RZ, UR4, R3 ;  /* 0x00000004ff037c19 */ /* 0x000fc60008011603 */
[----:B------:R-:W-:Y:S01]  /*fec0*/  IMAD.MOV.U32 R2, RZ, RZ, R14 ;  /* 0x000000ffff027224 */ /* 0x000fe200078e000e */
[----:B--2-4-:R-:W-:Y:S06]  /*fed0*/  @!P1 BRA `(.L_x_314) ;  /* 0x0000000000289947 */ /* 0x014fec0003800000 */
        /* <DEDUP_REMOVED lines=10> */
.L_x_314:
[----:B------:R-:W-:Y:S01]  /*ff80*/  ULDC UR4, c[0x0][0x648] ;  /* 0x0001920000047ab9 */ /* 0x000fe20000000800 */
[----:B------:R-:W-:Y:S01]  /*ff90*/  IMAD.MOV R18, RZ, RZ, -R18 ;  /* 0x000000ffff127224 */ /* 0x000fe200078e0a12 */
[----:B------:R-:W-:Y:S01]  /*ffa0*/  SHF.R.U64 R3, R2, UR4, R3 ;  /* 0x0000000402037c19 */ /* 0x000fe20008001203 */
[----:B------:R-:W-:Y:S01]  /*ffb0*/  ULDC UR4, c[0x0][0x638] ;  /* 0x00018e0000047ab9 */ /* 0x000fe20000000800 */
[----:B------:R-:W-:Y:S01]  /*ffc0*/  LOP3.LUT R2, R16, UR22, RZ, 0xc0, !PT ;  /* 0x0000001610027c12 */ /* 0x000fe2000f8ec0ff */
[----:B-1----:R-:W-:Y:S01]  /*ffd0*/  @P2 IMAD R12, R15, R18, R10 ;  /* 0x000000120f0c2224 */ /* 0x002fe200078e020a */
[----:B------:R-:W-:Y:S01]  /*ffe0*/  LOP3.LUT R13, R13, UR16, RZ, 0xc0, !PT ;  /* 0x000000100d0d7c12 */ /* 0x000fe2000f8ec0ff */
[----:B------:R-:W-:Y:S01]  /*fff0*/  IMAD.MOV R5, RZ, RZ, -R3 ;  /* 0x000000ffff057224 */ /* 0x000fe200078e0a03 */
[----:B------:R-:W-:Y:S01]  /*10000*/  ULDC UR5, c[0x0][0x610] ;  /* 0x0001840000057ab9 */ /* 0x000fe20000000800 */
[----:B------:R-:W-:Y:S02]  /*10010*/  IMAD R3, R3, UR17, R2 ;  /* 0x0000001103037c24 */ /* 0x000fe4000f8e0202 */
[----:B------:R-:W-:Y:S01]  /*10020*/  IMAD R14, R5, UR4, R14 ;  /* 0x00000004050e7c24 */ /* 0x000fe2000f8e020e */
[----:B------:R-:W-:Y:S01]  /*10030*/  ULDC UR4, c[0x0][0x600] ;  /* 0x0001800000047ab9 */ /* 0x000fe20000000800 */
[----:B------:R-:W-:-:S02]  /*10040*/  IMAD R3, R3, UR5, R12 ;  /* 0x0000000503037c24 */ /* 0x000fc4000f8e020c */
[----:B------:R-:W-:Y:S02]  /*10050*/  IMAD R14, R14, UR4, R13 ;  /* 0x000000040e0e7c24 */ /* 0x000fe4000f8e020d */
[----:B------:R-:W-:-:S03]  /*10060*/  IMAD.MOV.U32 R2, RZ, RZ, 0x1 ;  /* 0x00000001ff027424 */ /* 0x000fc600078e00ff */
[----:B------:R-:W-:Y:S02]  /*10070*/  SEL R4, R14, R3, !P2 ;  /* 0x000000030e047207 */ /* 0x000fe40005000000 */
[----:B------:R-:W-:-:S03]  /*10080*/  SEL R3, R3, R14, !P2 ;  /* 0x0000000e03037207 */ /* 0x000fc60005000000 */
[----:B------:R1:W-:Y:S04]  /*10090*/  STL [R1+0x90], R4 ;  /* 0x0000900401007387 */ /* 0x0003e80000100800 */
[----:B------:R1:W-:Y:S04]  /*100a0*/  STL [R1+0x7c], R11 ;  /* 0x00007c0b01007387 */ /* 0x0003e80000100800 */
[----:B------:R1:W-:Y:S02]  /*100b0*/  STL [R1+0x8c], R3 ;  /* 0x00008c0301007387 */ /* 0x0003e40000100800 */
.L_x_312:
[----:B------:R-:W-:Y:S05]  /*100c0*/  BSYNC B1 ;  /* 0x0000000000017941 */ /* 0x000fea0003800000 */
.L_x_311:
[----:B------:R-:W-:-:S13]  /*100d0*/  LOP3.LUT P1, RZ, R2, 0xff, RZ, 0xc0, !PT ;  /* 0x000000ff02ff7812 */ /* 0x000fda000782c0ff */
[----:B------:R-:W-:Y:S05]  /*100e0*/  @P1 BRA `(.L_x_315) ;  /* 0xfffffff000f81947 */ /* 0x000fea000383ffff */
[----:B------:R-:W-:Y:S05]  /*100f0*/  BSYNC B0 ;  /* 0x0000000000007941 */ /* 0x000fea0003800000 */
.L_x_303:
[----:B------:R-:W-:-:S03]  /*10100*/  UMOV UR4, 0xffffffff ;  /* 0xffffffff00047882 */ /* 0x000fc60000000000 */
[----:B------:R-:W-:Y:S05]  /*10110*/  BRA.DIV UR4, `(.L_x_316) ;  /* 0x0000000a04547947 */ /* 0x000fea000b800000 */
[----:B------:R-:W-:-:S13]  /*10120*/  ELECT P0, URZ, PT ;  /* 0x00000000003f782f */ /* 0x000fda0003800000 */
.L_x_339:
[----:B------:R-:W-:Y:S04]  /*10130*/  BSSY B0, `(.L_x_317) ;  /* 0x000006b000007945 */ /* 0x000fe80003800000 */
[----:B------:R-:W-:Y:S05]  /*10140*/  @!P0 BRA `(.L_x_318) ;  /* 0x0000000400a48947 */ /* 0x000fea0003800000 */
[----:B------:R-:W-:-:S04]  /*10150*/  ULOP3.LUT UR4, UR13, 0x2, URZ, 0xfc, !UPT ;  /* 0x000000020d047892 */ /* 0x000fc8000f8efc3f */
[----:B------:R-:W-:-:S06]  /*10160*/  UISETP.NE.AND UP0, UPT, UR4, 0x3, UPT ;  /* 0x000000030400788c */ /* 0x000fcc000bf05270 */
[----:B------:R-:W-:-:S13]  /*10170*/  PLOP3.LUT P0, PT, PT, PT, UP0, 0x80, 0x0 ;  /* 0x000000000000781c */ /* 0x000fda0003f0f008 */
[----:B------:R-:W-:Y:S05]  /*10180*/  @!P0 BRA `(.L_x_319) ;  /* 0x0000000000048947 */ /* 0x000fea0003800000 */
[----:B------:R-:W-:Y:S01]  /*10190*/  BPT.TRAP 0x1 ;  /* 0x000000040000795c */ /* 0x000fe20000300000 */
.L_x_319:
[----:B01----:R-:W0:Y:S01]  /*101a0*/  S2R R3, SR_CgaCtaId ;  /* 0x0000000000037919 */ /* 0x003e220000008800 */
[----:B------:R-:W-:-:S04]  /*101b0*/  MOV R2, 0x400 ;  /* 0x0000040000027802 */ /* 0x000fc80000000f00 */
[----:B0-----:R-:W-:Y:S02]  /*101c0*/  LEA R3, R3, R2, 0x18 ;  /* 0x0000000203037211 */ /* 0x001fe400078ec0ff */
[----:B------:R-:W-:-:S03]  /*101d0*/  SHF.L.U32 R2, R0, 0x1f, RZ ;  /* 0x0000001f00027819 */ /* 0x000fc600000006ff */
[----:B------:R-:W-:-:S04]  /*101e0*/  VIADD R3, R3, 0x58 ;  /* 0x0000005803037836 */ /* 0x000fc80000000000 */
[C---:B------:R-:W-:Y:S02]  /*101f0*/  IMAD R7, R8.reuse, 0x8, R3 ;  /* 0x0000000808077824 */ /* 0x040fe400078e0203 */
[----:B------:R-:W-:Y:S02]  /*10200*/  VIADD R8, R8, 0x1 ;  /* 0x0000000108087836 */ /* 0x000fe40000000000 */
[----:B------:R-:W0:Y:S03]  /*10210*/  SYNCS.PHASECHK.TRANS64.TRYWAIT P0, [R7+URZ], R2 ;  /* 0x00000002070075a7 */ /* 0x000e26000800017f */
[----:B------:R-:W-:-:S04]  /*10220*/  ISETP.NE.AND P1, PT, R8, 0xb, PT ;  /* 0x0000000b0800780c */ /* 0x000fc80003f25270 */
[----:B------:R-:W-:Y:S02]  /*10230*/  SEL R5, RZ, 0x1, P1 ;  /* 0x00000001ff057807 */ /* 0x000fe40000800000 */
[----:B------:R-:W-:Y:S02]  /*10240*/  SEL R8, R8, RZ, P1 ;  /* 0x000000ff08087207 */ /* 0x000fe40000800000 */
[----:B------:R-:W-:-:S03]  /*10250*/  LOP3.LUT R5, R0, R5, RZ, 0x3c, !PT ;  /* 0x0000000500057212 */ /* 0x000fc600078e3cff */
[----:B------:R-:W-:Y:S01]  /*10260*/  IMAD R9, R8, 0x8, R3 ;  /* 0x0000000808097824 */ /* 0x000fe200078e0203 */
[----:B------:R-:W-:Y:S01]  /*10270*/  SHF.L.U32 R4, R5, 0x1f, RZ ;  /* 0x0000001f05047819 */ /* 0x000fe200000006ff */
[----:B0-----:R-:W-:Y:S06]  /*10280*/  @!P0 BRA `(.L_x_320) ;  /* 0x00000008001c8947 */ /* 0x001fec0003800000 */
.L_x_340:
[----:B------:R-:W1:Y:S01]  /*10290*/  SYNCS.PHASECHK.TRANS64.TRYWAIT P0, [R9+URZ], R4 ;  /* 0x00000004090075a7 */ /* 0x000e62000800017f */
[----:B------:R-:W-:-:S05]  /*102a0*/  VIADD R0, R8, 0x1 ;  /* 0x0000000108007836 */ /* 0x000fca0000000000 */
[----:B------:R-:W-:-:S04]  /*102b0*/  ISETP.NE.AND P1, PT, R0, 0xb, PT ;  /* 0x0000000b0000780c */ /* 0x000fc80003f25270 */
[----:B0-----:R-:W-:Y:S02]  /*102c0*/  SEL R2, RZ, 0x1, P1 ;  /* 0x00000001ff027807 */ /* 0x001fe40000800000 */
[----:B------:R-:W-:Y:S02]  /*102d0*/  SEL R0, R0, RZ, P1 ;  /* 0x000000ff00007207 */ /* 0x000fe40000800000 */
[----:B------:R-:W-:-:S03]  /*102e0*/  LOP3.LUT R7, R5, R2, RZ, 0x3c, !PT ;  /* 0x0000000205077212 */ /* 0x000fc600078e3cff */
[----:B------:R-:W-:Y:S01]  /*102f0*/  IMAD R6, R0, 0x8, R3 ;  /* 0x0000000800067824 */ /* 0x000fe200078e0203 */
[----:B------:R-:W-:Y:S01]  /*10300*/  SHF.L.U32 R5, R7, 0x1f, RZ ;  /* 0x0000001f07057819 */ /* 0x000fe200000006ff */
[----:B-1----:R-:W-:Y:S06]  /*10310*/  @!P0 BRA `(.L_x_321) ;  /* 0x00000008000c8947 */ /* 0x002fec0003800000 */
.L_x_341:
[----:B------:R-:W1:Y:S01]  /*10320*/  SYNCS.PHASECHK.TRANS64.TRYWAIT P0, [R6+URZ], R5 ;  /* 0x00000005060075a7 */ /* 0x000e62000800017f */
[----:B------:R-:W-:-:S05]  /*10330*/  VIADD R0, R0, 0x1 ;  /* 0x0000000100007836 */ /* 0x000fca0000000000 */
[----:B------:R-:W-:-:S04]  /*10340*/  ISETP.NE.AND P1, PT, R0, 0xb, PT ;  /* 0x0000000b0000780c */ /* 0x000fc80003f25270 */
[----:B------:R-:W-:Y:S02]  /*10350*/  SEL R2, RZ, 0x1, P1 ;  /* 0x00000001ff027807 */ /* 0x000fe40000800000 */
[----:B------:R-:W-:Y:S02]  /*10360*/  SEL R0, R0, RZ, P1 ;  /* 0x000000ff00007207 */ /* 0x000fe40000800000 */
[----:B------:R-:W-:-:S03]  /*10370*/  LOP3.LUT R7, R7, R2, RZ, 0x3c, !PT ;  /* 0x0000000207077212 */ /* 0x000fc600078e3cff */
[----:B0-----:R-:W-:Y:S01]  /*10380*/  IMAD R9, R0, 0x8, R3 ;  /* 0x0000000800097824 */ /* 0x001fe200078e0203 */
[----:B------:R-:W-:Y:S01]  /*10390*/  SHF.L.U32 R4, R7, 0x1f, RZ ;  /* 0x0000001f07047819 */ /* 0x000fe200000006ff */
[----:B-1----:R-:W-:Y:S06]  /*103a0*/  @!P0 BRA `(.L_x_322) ;  /* 0x0000000400fc8947 */ /* 0x002fec0003800000 */
.L_x_342:
        /* <DEDUP_REMOVED lines=9> */
.L_x_343:
        /* <DEDUP_REMOVED lines=9> */
.L_x_344:
        /* <DEDUP_REMOVED lines=9> */
.L_x_345:
        /* <DEDUP_REMOVED lines=9> */
.L_x_346:
        /* <DEDUP_REMOVED lines=9> */
.L_x_347:
        /* <DEDUP_REMOVED lines=9> */
.L_x_348:
[----:B------:R-:W1:Y:S01]  /*10710*/  SYNCS.PHASECHK.TRANS64.TRYWAIT P0, [R9+URZ], R4 ;  /* 0x00000004090075a7 */ /* 0x000e62000800017f */
[----:B------:R-:W-:-:S05]  /*10720*/  VIADD R0, R0, 0x1 ;  /* 0x0000000100007836 */ /* 0x000fca0000000000 */
[----:B------:R-:W-:-:S04]  /*10730*/  ISETP.NE.AND P1, PT, R0, 0xb, PT ;  /* 0x0000000b0000780c */ /* 0x000fc80003f25270 */
[----:B------:R-:W-:Y:S02]  /*10740*/  SEL R2, RZ, 0x1, P1 ;  /* 0x00000001ff027807 */ /* 0x000fe40000800000 */
[----:B------:R-:W-:Y:S02]  /*10750*/  SEL R0, R0, RZ, P1 ;  /* 0x000000ff00007207 */ /* 0x000fe40000800000 */
[----:B------:R-:W-:Y:S01]  /*10760*/  LOP3.LUT R2, R7, R2, RZ, 0x3c, !PT ;  /* 0x0000000207027212 */ /* 0x000fe200078e3cff */
[----:B-1----:R-:W-:Y:S06]  /*10770*/  @!P0 BRA `(.L_x_329) ;  /* 0x0000000400948947 */ /* 0x002fec0003800000 */
.L_x_349:
[----:B------:R-:W-:Y:S01]  /*10780*/  IMAD R3, R0, 0x8, R3 ;  /* 0x0000000800037824 */ /* 0x000fe200078e0203 */
[----:B------:R-:W-:-:S07]  /*10790*/  SHF.L.U32 R0, R2, 0x1f, RZ ;  /* 0x0000001f02007819 */ /* 0x000fce00000006ff */
.L_x_330:
[----:B--2---:R2:W3:Y:S02]  /*107a0*/  SYNCS.PHASECHK.TRANS64.TRYWAIT P0, [R3+URZ], R0 ;  /* 0x00000000030075a7 */ /* 0x0044e4000800017f */
[----:B---3--:R-:W-:Y:S05]  /*107b0*/  @!P0 NANOSLEEP.SYNCS 0x989680 ;  /* 0x009896800000895d */ /* 0x008fea0003900000 */
[----:B------:R-:W3:Y:S02]  /*107c0*/  @!P0 SYNCS.PHASECHK.TRANS64 P0, [R3+URZ], R0 ;  /* 0x00000000030085a7 */ /* 0x000ee4000800007f */
[----:B---3--:R-:W-:Y:S05]  /*107d0*/  @!P0 BRA `(.L_x_330) ;  /* 0xfffffffc00f08947 */ /* 0x008fea000383ffff */
.L_x_318:
[----:B------:R-:W-:Y:S05]  /*107e0*/  BSYNC B0 ;  /* 0x0000000000007941 */ /* 0x000fea0003800000 */
.L_x_317:
[----:B------:R-:W-:Y:S05]  /*107f0*/  EXIT ;  /* 0x000000000000794d */ /* 0x000fea0003800000 */
.L_x_20:
[----:B----4-:R-:W-:-:S04]  /*10800*/  IMAD.U32 R3, RZ, RZ, UR17 ;  /* 0x00000011ff037e24 */ /* 0x010fc8000f8e00ff */
[----:B------:R4:W0:Y:S03]  /*10810*/  SYNCS.PHASECHK.TRANS64.TRYWAIT P0, [R3+URZ+-0x8], R0 ;  /* 0xfffff800030075a7 */ /* 0x000826000800017f */
[----:B0-----:R-:W-:Y:S05]  /*10820*/  @!P0 NANOSLEEP.SYNCS 0x989680 ;  /* 0x009896800000895d */ /* 0x001fea0003900000 */
[----:B------:R-:W0:Y:S02]  /*10830*/  @!P0 SYNCS.PHASECHK.TRANS64 P0, [R3+URZ+-0x8], R0 ;  /* 0xfffff800030085a7 */ /* 0x000e24000800007f */
[----:B0-----:R-:W-:Y:S05]  /*10840*/  @!P0 BRA `(.L_x_20) ;  /* 0xfffffffc00ec8947 */ /* 0x001fea000383ffff */
[----:B------:R-:W-:Y:S05]  /*10850*/  BRA `(.L_x_331) ;  /* 0xffffff1000387947 */ /* 0x000fea000383ffff */
.L_x_25:
[----:B-1----:R-:W-:-:S04]  /*10860*/  IMAD.U32 R3, RZ, RZ, UR6 ;  /* 0x00000006ff037e24 */ /* 0x002fc8000f8e00ff */
[----:B------:R1:W2:Y:S03]  /*10870*/  SYNCS.PHASECHK.TRANS64.TRYWAIT P0, [R3+URZ], R0 ;  /* 0x00000000030075a7 */ /* 0x0002a6000800017f */
[----:B--2---:R-:W-:Y:S05]  /*10880*/  @!P0 NANOSLEEP.SYNCS 0x989680 ;  /* 0x009896800000895d */ /* 0x004fea0003900000 */
[----:B------:R-:W2:Y:S02]  /*10890*/  @!P0 SYNCS.PHASECHK.TRANS64 P0, [R3+URZ], R0 ;  /* 0x00000000030085a7 */ /* 0x000ea4000800007f */
[----:B--2---:R-:W-:Y:S05]  /*108a0*/  @!P0 BRA `(.L_x_25) ;  /* 0xfffffffc00ec8947 */ /* 0x004fea000383ffff */
[----:B------:R-:W-:Y:S05]  /*108b0*/  BRA `(.L_x_24) ;  /* 0xffffff1800a47947 */ /* 0x000fea000383ffff */
.L_x_31:
[----:B-----5:R1:W-:Y:S02]  /*108c0*/  STL [R1+0xa4], R0 ;  /* 0x0000a40001007387 */ /* 0x0203e40000100800 */
[----:B-1----:R-:W-:-:S04]  /*108d0*/  IMAD.U32 R0, RZ, RZ, UR9 ;  /* 0x00000009ff007e24 */ /* 0x002fc8000f8e00ff */
[----:B------:R1:W3:Y:S03]  /*108e0*/  SYNCS.PHASECHK.TRANS64.TRYWAIT P0, [R0+URZ], R229 ;  /* 0x000000e5000075a7 */ /* 0x0002e6000800017f */
[----:B---3--:R-:W-:Y:S05]  /*108f0*/  @!P0 NANOSLEEP.SYNCS 0x989680 ;  /* 0x009896800000895d */ /* 0x008fea0003900000 */
[----:B------:R1:W3:Y:S02]  /*10900*/  @!P0 SYNCS.PHASECHK.TRANS64 P0, [R0+URZ], R229 ;  /* 0x000000e5000085a7 */ /* 0x0002e4000800007f */
[----:B-1----:R1:W5:Y:S02]  /*10910*/  LDL.LU R0, [R1+0xa4] ;  /* 0x0000a40001007983 */ /* 0x0023640000300800 */
[----:B-1-3--:R-:W-:Y:S05]  /*10920*/  @!P0 BRA `(.L_x_31) ;  /* 0xfffffffc00e48947 */ /* 0x00afea000383ffff */
[----:B------:R-:W-:Y:S05]  /*10930*/  BRA `(.L_x_30) ;  /* 0xffffff2c000c7947 */ /* 0x000fea000383ffff */
.L_x_39:
[----:B0-----:R-:W-:-:S04]  /*10940*/  IMAD.U32 R25, RZ, RZ, UR17 ;  /* 0x00000011ff197e24 */ /* 0x001fc8000f8e00ff */
[----:B------:R0:W3:Y:S03]  /*10950*/  SYNCS.PHASECHK.TRANS64.TRYWAIT P0, [R25+URZ+0x8], R24 ;  /* 0x00000818190075a7 */ /* 0x0000e6000800017f */
[----:B---3--:R-:W-:Y:S05]  /*10960*/  @!P0 NANOSLEEP.SYNCS 0x989680 ;  /* 0x009896800000895d */ /* 0x008fea0003900000 */
[----:B------:R-:W3:Y:S02]  /*10970*/  @!P0 SYNCS.PHASECHK.TRANS64 P0, [R25+URZ+0x8], R24 ;  /* 0x00000818190085a7 */ /* 0x000ee4000800007f */
[----:B---3--:R-:W-:Y:S05]  /*10980*/  @!P0 BRA `(.L_x_39) ;  /* 0xfffffffc00ec8947 */ /* 0x008fea000383ffff */
[----:B------:R-:W-:Y:S05]  /*10990*/  BRA `(.L_x_332) ;  /* 0xffffff5000247947 */ /* 0x000fea000383ffff */
.L_x_304:
[----:B------:R-:W-:Y:S01]  /*109a0*/  BSSY B1, `(.L_x_333) ;  /* 0x0000006000017945 */ /* 0x000fe20003800000 */
[----:B------:R-:W-:-:S07]  /*109b0*/  IMAD.MOV.U32 R2, RZ, RZ, -0x1 ;  /* 0xffffffffff027424 */ /* 0x000fce00078e00ff */
[----:B------:R-:W-:Y:S05]  /*109c0*/  WARPSYNC.COLLECTIVE R2, `(.L_x_334) ;  /* 0x00000000020c7348 */ /* 0x000fea0003c00000 */
[----:B------:R-:W-:Y:S02]  /*109d0*/  ELECT P1, UR62, PT ;  /* 0x00000000003e782f */ /* 0x000fe40003820000 */
[----:B------:R-:W-:Y:S01]  /*109e0*/  MOV R2, UR62 ;  /* 0x0000003e00027c02 */ /* 0x000fe20008000f00 */
[----:B------:R-:W-:Y:S10]  /*109f0*/  ENDCOLLECTIVE ;  /* 0x000000000000791b */ /* 0x000ff40003800000 */
.L_x_334:
[----:B------:R-:W-:Y:S05]  /*10a00*/  BSYNC B1 ;  /* 0x0000000000017941 */ /* 0x000fea0003800000 */
.L_x_333:
[----:B------:R-:W-:Y:S05]  /*10a10*/  BRA `(.L_x_335) ;  /* 0xffffffe800b87947 */ /* 0x000fea000383ffff */
.L_x_307:
[----:B-1----:R1:W2:Y:S02]  /*10a20*/  SYNCS.PHASECHK.TRANS64.TRYWAIT P1, [R11+URZ+0x58], R4 ;  /* 0x000058040b0075a7 */ /* 0x0022a4000802017f */
[----:B--2---:R-:W-:Y:S05]  /*10a30*/  @!P1 NANOSLEEP.SYNCS 0x989680 ;  /* 0x009896800000995d */ /* 0x004fea0003900000 */
[----:B------:R-:W2:Y:S02]  /*10a40*/  @!P1 SYNCS.PHASECHK.TRANS64 P1, [R11+URZ+0x58], R4 ;  /* 0x000058040b0095a7 */ /* 0x000ea4000802007f */
[----:B--2---:R-:W-:Y:S05]  /*10a50*/  @!P1 BRA `(.L_x_307) ;  /* 0xfffffffc00f09947 */ /* 0x004fea000383ffff */
[----:B------:R-:W-:Y:S05]  /*10a60*/  BRA `(.L_x_336) ;  /* 0xffffffe800f87947 */ /* 0x000fea000383ffff */
.L_x_316:
[----:B------:R-:W-:Y:S01]  /*10a70*/  BSSY B0, `(.L_x_337) ;  /* 0x0000006000007945 */ /* 0x000fe20003800000 */
[----:B------:R-:W-:-:S07]  /*10a80*/  IMAD.MOV.U32 R2, RZ, RZ, -0x1 ;  /* 0xffffffffff027424 */ /* 0x000fce00078e00ff */
[----:B01----:R-:W-:Y:S05]  /*10a90*/  WARPSYNC.COLLECTIVE R2, `(.L_x_338) ;  /* 0x00000000020c7348 */ /* 0x003fea0003c00000 */
[----:B------:R-:W-:Y:S02]  /*10aa0*/  ELECT P1, UR62, PT ;  /* 0x00000000003e782f */ /* 0x000fe40003820000 */
[----:B------:R-:W-:Y:S01]  /*10ab0*/  MOV R2, UR62 ;  /* 0x0000003e00027c02 */ /* 0x000fe20008000f00 */
[----:B01----:R-:W-:Y:S10]  /*10ac0*/  ENDCOLLECTIVE ;  /* 0x000000000000791b */ /* 0x003ff40003800000 */
.L_x_338:
[----:B------:R-:W-:Y:S05]  /*10ad0*/  BSYNC B0 ;  /* 0x0000000000007941 */ /* 0x000fea0003800000 */
.L_x_337:
[----:B------:R-:W-:Y:S01]  /*10ae0*/  PLOP3.LUT P0, PT, P1, PT, PT, 0x80, 0x0 ;  /* 0x000000000000781c */ /* 0x000fe20000f0f070 */
[----:B------:R-:W-:-:S12]  /*10af0*/  BRA `(.L_x_339) ;  /* 0xfffffff4008c7947 */ /* 0x000fd8000383ffff */
.L_x_320:
[----:B0-----:R0:W1:Y:S02]  /*10b00*/  SYNCS.PHASECHK.TRANS64.TRYWAIT P0, [R7+URZ], R2 ;  /* 0x00000002070075a7 */ /* 0x001064000800017f */
[----:B-1----:R-:W-:Y:S05]  /*10b10*/  @!P0 NANOSLEEP.SYNCS 0x989680 ;  /* 0x009896800000895d */ /* 0x002fea0003900000 */
[----:B------:R-:W1:Y:S02]  /*10b20*/  @!P0 SYNCS.PHASECHK.TRANS64 P0, [R7+URZ], R2 ;  /* 0x00000002070085a7 */ /* 0x000e64000800007f */
[----:B-1----:R-:W-:Y:S05]  /*10b30*/  @!P0 BRA `(.L_x_320) ;  /* 0xfffffffc00f08947 */ /* 0x002fea000383ffff */
[----:B------:R-:W-:Y:S05]  /*10b40*/  BRA `(.L_x_340) ;  /* 0xfffffff400d07947 */ /* 0x000fea000383ffff */
.L_x_321:
[----:B0-----:R0:W1:Y:S02]  /*10b50*/  SYNCS.PHASECHK.TRANS64.TRYWAIT P0, [R9+URZ], R4 ;  /* 0x00000004090075a7 */ /* 0x001064000800017f */
[----:B-1----:R-:W-:Y:S05]  /*10b60*/  @!P0 NANOSLEEP.SYNCS 0x989680 ;  /* 0x009896800000895d */ /* 0x002fea0003900000 */
[----:B------:R-:W1:Y:S02]  /*10b70*/  @!P0 SYNCS.PHASECHK.TRANS64 P0, [R9+URZ], R4 ;  /* 0x00000004090085a7 */ /* 0x000e64000800007f */
[----:B-1----:R-:W-:Y:S05]  /*10b80*/  @!P0 BRA `(.L_x_321) ;  /* 0xfffffffc00f08947 */ /* 0x002fea000383ffff */
[----:B------:R-:W-:Y:S05]  /*10b90*/  BRA `(.L_x_341) ;  /* 0xfffffff400e07947 */ /* 0x000fea000383ffff */
.L_x_322:
[----:B0-----:R0:W1:Y:S02]  /*10ba0*/  SYNCS.PHASECHK.TRANS64.TRYWAIT P0, [R6+URZ], R5 ;  /* 0x00000005060075a7 */ /* 0x001064000800017f */
[----:B-1----:R-:W-:Y:S05]  /*10bb0*/  @!P0 NANOSLEEP.SYNCS 0x989680 ;  /* 0x009896800000895d */ /* 0x002fea0003900000 */
[----:B------:R-:W1:Y:S02]  /*10bc0*/  @!P0 SYNCS.PHASECHK.TRANS64 P0, [R6+URZ], R5 ;  /* 0x00000005060085a7 */ /* 0x000e64000800007f */
[----:B-1----:R-:W-:Y:S05]  /*10bd0*/  @!P0 BRA `(.L_x_322) ;  /* 0xfffffffc00f08947 */ /* 0x002fea000383ffff */
[----:B------:R-:W-:Y:S05]  /*10be0*/  BRA `(.L_x_342) ;  /* 0xfffffff400f07947 */ /* 0x000fea000383ffff */
.L_x_323:
[----:B0-----:R0:W1:Y:S02]  /*10bf0*/  SYNCS.PHASECHK.TRANS64.TRYWAIT P0, [R9+URZ], R4 ;  /* 0x00000004090075a7 */ /* 0x001064000800017f */
[----:B-1----:R-:W-:Y:S05]  /*10c00*/  @!P0 NANOSLEEP.SYNCS 0x989680 ;  /* 0x009896800000895d */ /* 0x002fea0003900000 */
[----:B------:R-:W1:Y:S02]  /*10c10*/  @!P0 SYNCS.PHASECHK.TRANS64 P0, [R9+URZ], R4 ;  /* 0x00000004090085a7 */ /* 0x000e64000800007f */
[----:B-1----:R-:W-:Y:S05]  /*10c20*/  @!P0 BRA `(.L_x_323) ;  /* 0xfffffffc00f08947 */ /* 0x002fea000383ffff */
[----:B------:R-:W-:Y:S05]  /*10c30*/  BRA `(.L_x_343) ;  /* 0xfffffff800007947 */ /* 0x000fea000383ffff */
.L_x_324:
[----:B0-----:R0:W1:Y:S02]  /*10c40*/  SYNCS.PHASECHK.TRANS64.TRYWAIT P0, [R6+URZ], R5 ;  /* 0x00000005060075a7 */ /* 0x001064000800017f */
[----:B-1----:R-:W-:Y:S05]  /*10c50*/  @!P0 NANOSLEEP.SYNCS 0x989680 ;  /* 0x009896800000895d */ /* 0x002fea0003900000 */
[----:B------:R-:W1:Y:S02]  /*10c60*/  @!P0 SYNCS.PHASECHK.TRANS64 P0, [R6+URZ], R5 ;  /* 0x00000005060085a7 */ /* 0x000e64000800007f */
[----:B-1----:R-:W-:Y:S05]  /*10c70*/  @!P0 BRA `(.L_x_324) ;  /* 0xfffffffc00f08947 */ /* 0x002fea000383ffff */
[----:B------:R-:W-:Y:S05]  /*10c80*/  BRA `(.L_x_344) ;  /* 0xfffffff800107947 */ /* 0x000fea000383ffff */
.L_x_325:
[----:B0-----:R0:W1:Y:S02]  /*10c90*/  SYNCS.PHASECHK.TRANS64.TRYWAIT P0, [R9+URZ], R4 ;  /* 0x00000004090075a7 */ /* 0x001064000800017f */
[----:B-1----:R-:W-:Y:S05]  /*10ca0*/  @!P0 NANOSLEEP.SYNCS 0x989680 ;  /* 0x009896800000895d */ /* 0x002fea0003900000 */
[----:B------:R-:W1:Y:S02]  /*10cb0*/  @!P0 SYNCS.PHASECHK.TRANS64 P0, [R9+URZ], R4 ;  /* 0x00000004090085a7 */ /* 0x000e64000800007f */
[----:B-1----:R-:W-:Y:S05]  /*10cc0*/  @!P0 BRA `(.L_x_325) ;  /* 0xfffffffc00f08947 */ /* 0x002fea000383ffff */
[----:B------:R-:W-:Y:S05]  /*10cd0*/  BRA `(.L_x_345) ;  /* 0xfffffff800207947 */ /* 0x000fea000383ffff */
.L_x_326:
[----:B0-----:R0:W1:Y:S02]  /*10ce0*/  SYNCS.PHASECHK.TRANS64.TRYWAIT P0, [R6+URZ], R5 ;  /* 0x00000005060075a7 */ /* 0x001064000800017f */
[----:B-1----:R-:W-:Y:S05]  /*10cf0*/  @!P0 NANOSLEEP.SYNCS 0x989680 ;  /* 0x009896800000895d */ /* 0x002fea0003900000 */
[----:B------:R-:W1:Y:S02]  /*10d00*/  @!P0 SYNCS.PHASECHK.TRANS64 P0, [R6+URZ], R5 ;  /* 0x00000005060085a7 */ /* 0x000e64000800007f */
[----:B-1----:R-:W-:Y:S05]  /*10d10*/  @!P0 BRA `(.L_x_326) ;  /* 0xfffffffc00f08947 */ /* 0x002fea000383ffff */
[----:B------:R-:W-:Y:S05]  /*10d20*/  BRA `(.L_x_346) ;  /* 0xfffffff800307947 */ /* 0x000fea000383ffff */
.L_x_327:
[----:B0-----:R0:W1:Y:S02]  /*10d30*/  SYNCS.PHASECHK.TRANS64.TRYWAIT P0, [R9+URZ], R4 ;  /* 0x00000004090075a7 */ /* 0x001064000800017f */
[----:B-1----:R-:W-:Y:S05]  /*10d40*/  @!P0 NANOSLEEP.SYNCS 0x989680 ;  /* 0x009896800000895d */ /* 0x002fea0003900000 */
[----:B------:R-:W1:Y:S02]  /*10d50*/  @!P0 SYNCS.PHASECHK.TRANS64 P0, [R9+URZ], R4 ;  /* 0x00000004090085a7 */ /* 0x000e64000800007f */
[----:B-1----:R-:W-:Y:S05]  /*10d60*/  @!P0 BRA `(.L_x_327) ;  /* 0xfffffffc00f08947 */ /* 0x002fea000383ffff */
[----:B------:R-:W-:Y:S05]  /*10d70*/  BRA `(.L_x_347) ;  /* 0xfffffff800407947 */ /* 0x000fea000383ffff */
.L_x_328:
[----:B0-----:R0:W1:Y:S02]  /*10d80*/  SYNCS.PHASECHK.TRANS64.TRYWAIT P0, [R6+URZ], R5 ;  /* 0x00000005060075a7 */ /* 0x001064000800017f */
[----:B-1----:R-:W-:Y:S05]  /*10d90*/  @!P0 NANOSLEEP.SYNCS 0x989680 ;  /* 0x009896800000895d */ /* 0x002fea0003900000 */
[----:B------:R-:W1:Y:S02]  /*10da0*/  @!P0 SYNCS.PHASECHK.TRANS64 P0, [R6+URZ], R5 ;  /* 0x00000005060085a7 */ /* 0x000e64000800007f */
[----:B-1----:R-:W-:Y:S05]  /*10db0*/  @!P0 BRA `(.L_x_328) ;  /* 0xfffffffc00f08947 */ /* 0x002fea000383ffff */
[----:B------:R-:W-:Y:S05]  /*10dc0*/  BRA `(.L_x_348) ;  /* 0xfffffff800507947 */ /* 0x000fea000383ffff */
.L_x_329:
[----:B-1----:R1:W2:Y:S02]  /*10dd0*/  SYNCS.PHASECHK.TRANS64.TRYWAIT P0, [R9+URZ], R4 ;  /* 0x00000004090075a7 */ /* 0x0022a4000800017f */
[----:B--2---:R-:W-:Y:S05]  /*10de0*/  @!P0 NANOSLEEP.SYNCS 0x989680 ;  /* 0x009896800000895d */ /* 0x004fea0003900000 */
[----:B------:R-:W2:Y:S02]  /*10df0*/  @!P0 SYNCS.PHASECHK.TRANS64 P0, [R9+URZ], R4 ;  /* 0x00000004090085a7 */ /* 0x000ea4000800007f */
[----:B--2---:R-:W-:Y:S05]  /*10e00*/  @!P0 BRA `(.L_x_329) ;  /* 0xfffffffc00f08947 */ /* 0x004fea000383ffff */
[----:B------:R-:W-:Y:S05]  /*10e10*/  BRA `(.L_x_349) ;  /* 0xfffffff800587947 */ /* 0x000fea000383ffff */
.L_x_350:
[----:B------:R-:W-:-:S00]  /*10e20*/  BRA `(.L_x_350) ;  /* 0xfffffffc00fc7947 */ /* 0x000fc0000383ffff */
[----:B------:R-:W-:-:S00]  /*10e30*/  NOP ;  /* 0x0000000000007918 */ /* 0x000fc00000000000 */
        /* <DEDUP_REMOVED lines=12> */
.L_x_351:


//--------------------- .nv.shared._ZN7cutlass13device_kernelINS_4gemm6kernel13GemmUniversalIN4cute5tupleIJiiiiEEENS1_10collective13CollectiveMmaINS1_37MainloopSm90TmaGmmaWarpSpecializedFP8ILi11ENS5_IJNS4_1CILi2EEENSA_ILi4EEENSA_ILi1EEEEEENS1_32KernelTmaWarpSpecializedPingpongEEENS5_IJNSA_ILi64EEENSA_ILi256EEESH_EEENS_12float_e5m2_tENS5_IJlSD_lEEESK_SL_NS4_8TiledMMAINS4_8MMA_AtomIJNS4_4SM904GMMA31MMA_64x256x32_F32E5M2E5M2_SS_TNILNSP_7ScaleInE1ELSR_1EEEEEENS4_6LayoutINS5_IJSD_SD_SD_EEENS5_IJNSA_ILi0EEESW_SW_EEEEENS5_IJNS4_10UnderscoreESZ_SZ_EEEEENS4_23SM90_TMA_LOAD_MULTICASTENS4_14ComposedLayoutINS4_7SwizzleILi2ELi4ELi3EEENS4_18smem_ptr_flag_bitsILi8EEENSU_INS5_IJNSA_ILi8EEESH_EEENS5_IJSH_SD_EEEEEEEvNS4_8identityES12_S1C_vS1D_EENS_8epilogue10collective6detail29Sm90TmaWarpSpecializedAdapterINS1G_15DefaultEpilogueISK_SL_SL_NS1F_6thread17LinearCombinationISK_Li1EffLNS1K_9ScaleType4KindE0ELNS_15FloatRoundStyleE2ESK_EENS1_15EpilogueDefaultEEEEEvvEEEEvNT_6ParamsE --------------------------
	.section	.nv.shared._ZN7cutlass13device_kernelINS_4gemm6kernel13GemmUniversalIN4cute5tupleIJiiiiEEENS1_10collective13CollectiveMmaINS1_37MainloopSm90TmaGmmaWarpSpecializedFP8ILi11ENS5_IJNS4_1CILi2EEENSA_ILi4EEENSA_ILi1EEEEEENS1_32KernelTmaWarpSpecializedPingpongEEENS5_IJNSA_ILi64EEENSA_ILi256EEESH_EEENS_12float_e5m2_tENS5_IJlSD_lEEESK_SL_NS4_8TiledMMAINS4_8MMA_AtomIJNS4_4SM904GMMA31MMA_64x256x32_F32E5M2E5M2_SS_TNILNSP_7ScaleInE1ELSR_1EEEEEENS4_6LayoutINS5_IJSD_SD_SD_EEENS5_IJNSA_ILi0EEESW_SW_EEEEENS5_IJNS4_10UnderscoreESZ_SZ_EEEEENS4_23SM90_TMA_LOAD_MULTICASTENS4_14ComposedLayoutINS4_7SwizzleILi2ELi4ELi3EEENS4_18smem_ptr_flag_bitsILi8EEENSU_INS5_IJNSA_ILi8EEESH_EEENS5_IJSH_SD_EEEEEEEvNS4_8identityES12_S1C_vS1D_EENS_8epilogue10collective6detail29Sm90TmaWarpSpecializedAdapterINS1G_15DefaultEpilogueISK_SL_SL_NS1F_6thread17LinearCombinationISK_Li1EffLNS1K_9ScaleType4KindE0ELNS_15FloatRoundStyleE2ESK_EENS1_15EpilogueDefaultEEEEEvvEEEEvNT_6ParamsE,"aw",@nobits
	.sectionflags	@""
	.align	16
	.zero		1024


//--------------------- .nv.shared.reserved.0     --------------------------
	.section	.nv.shared.reserved.0,"aw",@nobits
	.weak		__nv_reservedSMEM_offset_0_alias
	.size		__nv_reservedSMEM_offset_0_alias, 0, 0
	.other		__nv_reservedSMEM_offset_0_alias,@"STO_CUDA_RESERVED_SHARED STV_DEFAULT"
__nv_reservedSMEM_offset_0_alias:
	.zero		0


//--------------------- .nv.global                --------------------------
	.section	.nv.global,"aw",@nobits
.nv.global:
	.type		_ZN40_INTERNAL_a0175f12_4_k_cu_c19914d8_242504cute1_E,@object
	.size		_ZN40_INTERNAL_a0175f12_4_k_cu_c19914d8_242504cute1_E,(_ZN40_INTERNAL_a0175f12_4_k_cu_c19914d8_242504cuda3std3__45__cpo6cbeginE - _ZN40_INTERNAL_a0175f12_4_k_cu_c19914d8_242504cute1_E)
_ZN40_INTERNAL_a0175f12_4_k_cu_c19914d8_242504cute1_E:
	.zero		1
	.type		_ZN40_INTERNAL_a0175f12_4_k_cu_c19914d8_242504cuda3std3__45__cpo6cbeginE,@object
	.size		_ZN40_INTERNAL_a0175f12_4_k_cu_c19914d8_242504cuda3std3__45__cpo6cbeginE,(_ZN40_INTERNAL_a0175f12_4_k_cu_c19914d8_242504cuda3std3__48in_placeE - _ZN40_INTERNAL_a0175f12_4_k_cu_c19914d8_242504cuda3std3__45__cpo6cbeginE)
_ZN40_INTERNAL_a0175f12_4_k_cu_c19914d8_242504cuda3std3__45__cpo6cbeginE:
	.zero		1
	.type		_ZN40_INTERNAL_a0175f12_4_k_cu_c19914d8_242504cuda3std3__48in_placeE,@object
	.size		_ZN40_INTERNAL_a0175f12_4_k_cu_c19914d8_242504cuda3std3__48in_placeE,(_ZN40_INTERNAL_a0175f12_4_k_cu_c19914d8_242504cuda3std6ranges3__45__cpo9iter_moveE - _ZN40_INTERNAL_a0175f12_4_k_cu_c19914d8_242504cuda3std3__48in_placeE)
_ZN40_INTERNAL_a0175f12_4_k_cu_c19914d8_242504cuda3std3__48in_placeE:
	.zero		1
	.type		_ZN40_INTERNAL_a0175f12_4_k_cu_c19914d8_242504cuda3std6ranges3__45__cpo9iter_moveE,@object
	.size		_ZN40_INTERNAL_a0175f12_4_k_cu_c19914d8_242504cuda3std6ranges3__45__cpo9iter_moveE,(_ZN40_INTERNAL_a0175f12_4_k_cu_c19914d8_242504cuda3std3__45__cpo5beginE - _ZN40_INTERNAL_a0175f12_4_k_cu_c19914d8_242504cuda3std6ranges3__45__cpo9iter_moveE)
_ZN40_INTERNAL_a0175f12_4_k_cu_c19914d8_242504cuda3std6ranges3__45__cpo9iter_moveE:
	.zero		1
	.type		_ZN40_INTERNAL_a0175f12_4_k_cu_c19914d8_242504cuda3std3__45__cpo5beginE,@object
	.size		_ZN40_INTERNAL_a0175f12_4_k_cu_c19914d8_242504cuda3std3__45__cpo5beginE,(_ZN40_INTERNAL_a0175f12_4_k_cu_c19914d8_242504cuda3std3__442_GLOBAL__N__a0175f12_4_k_cu_c19914d8_242506ignoreE - _ZN40_INTERNAL_a0175f12_4_k_cu_c19914d8_242504cuda3std3__45__cpo5beginE)
_ZN40_INTERNAL_a0175f12_4_k_cu_c19914d8_242504cuda3std3__45__cpo5beginE:
	.zero		1
	.type		_ZN40_INTERNAL_a0175f12_4_k_cu_c19914d8_242504cuda3std3__442_GLOBAL__N__a0175f12_4_k_cu_c19914d8_242506ignoreE,@object
	.size		_ZN40_INTERNAL_a0175f12_4_k_cu_c19914d8_242504cuda3std3__442_GLOBAL__N__a0175f12_4_k_cu_c19914d8_242506ignoreE,(_ZN40_INTERNAL_a0175f12_4_k_cu_c19914d8_242504cute7productE - _ZN40_INTERNAL_a0175f12_4_k_cu_c19914d8_242504cuda3std3__442_GLOBAL__N__a0175f12_4_k_cu_c19914d8_242506ignoreE)
_ZN40_INTERNAL_a0175f12_4_k_cu_c19914d8_242504cuda3std3__442_GLOBAL__N__a0175f12_4_k_cu_c19914d8_242506ignoreE:
	.zero		1
	.type		_ZN40_INTERNAL_a0175f12_4_k_cu_c19914d8_242504cute7productE,@object
	.size		_ZN40_INTERNAL_a0175f12_4_k_cu_c19914d8_242504cute7productE,(_ZN40_INTERNAL_a0175f12_4_k_cu_c19914d8_242504cuda3std3__45__cpo3endE - _ZN40_INTERNAL_a0175f12_4_k_cu_c19914d8_242504cute7productE)
_ZN40_INTERNAL_a0175f12_4_k_cu_c19914d8_242504cute7productE:
	.zero		1
	.type		_ZN40_INTERNAL_a0175f12_4_k_cu_c19914d8_242504cuda3std3__45__cpo3endE,@object
	.size		_ZN40_INTERNAL_a0175f12_4_k_cu_c19914d8_242504cuda3std3__45__cpo3endE,(_ZN40_INTERNAL_a0175f12_4_k_cu_c19914d8_242504cuda3std3__419piecewise_constructE - _ZN40_INTERNAL_a0175f12_4_k_cu_c19914d8_242504cuda3std3__45__cpo3endE)
_ZN40_INTERNAL_a0175f12_4_k_cu_c19914d8_242504cuda3std3__45__cpo3endE:
	.zero		1
	.type		_ZN40_INTERNAL_a0175f12_4_k_cu_c19914d8_242504cuda3std3__419piecewise_constructE,@object
	.size		_ZN40_INTERNAL_a0175f12_4_k_cu_c19914d8_242504cuda3std3__419piecewise_constructE,(_ZN40_INTERNAL_a0175f12_4_k_cu_c19914d8_242504cuda3std3__45__cpo4cendE - _ZN40_INTERNAL_a0175f12_4_k_cu_c19914d8_242504cuda3std3__419piecewise_constructE)
_ZN40_INTERNAL_a0175f12_4_k_cu_c19914d8_242504cuda3std3__419piecewise_constructE:
	.zero		1
	.type		_ZN40_INTERNAL_a0175f12_4_k_cu_c19914d8_242504cuda3std3__45__cpo4cendE,@object
	.size		_ZN40_INTERNAL_a0175f12_4_k_cu_c19914d8_242504cuda3std3__45__cpo4cendE,(_ZN40_INTERNAL_a0175f12_4_k_cu_c19914d8_242504cuda3std6ranges3__45__cpo4swapE - _ZN40_INTERNAL_a0175f12_4_k_cu_c19914d8_242504cuda3std3__45__cpo4cendE)
_ZN40_INTERNAL_a0175f12_4_k_cu_c19914d8_242504cuda3std3__45__cpo4cendE:
	.zero		1
	.type		_ZN40_INTERNAL_a0175f12_4_k_cu_c19914d8_242504cuda3std6ranges3__45__cpo4swapE,@object
	.size		_ZN40_INTERNAL_a0175f12_4_k_cu_c19914d8_242504cuda3std6ranges3__45__cpo4swapE,(.L_7 - _ZN40_INTERNAL_a0175f12_4_k_cu_c19914d8_242504cuda3std6ranges3__45__cpo4swapE)
_ZN40_INTERNAL_a0175f12_4_k_cu_c19914d8_242504cuda3std6ranges3__45__cpo4swapE:
	.zero		1
.L_7:


//--------------------- .nv.constant0._ZN7cutlass13device_kernelINS_4gemm6kernel13GemmUniversalIN4cute5tupleIJiiiiEEENS1_10collective13CollectiveMmaINS1_37MainloopSm90TmaGmmaWarpSpecializedFP8ILi11ENS5_IJNS4_1CILi2EEENSA_ILi4EEENSA_ILi1EEEEEENS1_32KernelTmaWarpSpecializedPingpongEEENS5_IJNSA_ILi64EEENSA_ILi256EEESH_EEENS_12float_e5m2_tENS5_IJlSD_lEEESK_SL_NS4_8TiledMMAINS4_8MMA_AtomIJNS4_4SM904GMMA31MMA_64x256x32_F32E5M2E5M2_SS_TNILNSP_7ScaleInE1ELSR_1EEEEEENS4_6LayoutINS5_IJSD_SD_SD_EEENS5_IJNSA_ILi0EEESW_SW_EEEEENS5_IJNS4_10UnderscoreESZ_SZ_EEEEENS4_23SM90_TMA_LOAD_MULTICASTENS4_14ComposedLayoutINS4_7SwizzleILi2ELi4ELi3EEENS4_18smem_ptr_flag_bitsILi8EEENSU_INS5_IJNSA_ILi8EEESH_EEENS5_IJSH_SD_EEEEEEEvNS4_8identityES12_S1C_vS1D_EENS_8epilogue10collective6detail29Sm90TmaWarpSpecializedAdapterINS1G_15DefaultEpilogueISK_SL_SL_NS1F_6thread17LinearCombinationISK_Li1EffLNS1K_9ScaleType4KindE0ELNS_15FloatRoundStyleE2ESK_EENS1_15EpilogueDefaultEEEEEvvEEEEvNT_6ParamsE --------------------------
	.section	.nv.constant0._ZN7cutlass13device_kernelINS_4gemm6kernel13GemmUniversalIN4cute5tupleIJiiiiEEENS1_10collective13CollectiveMmaINS1_37MainloopSm90TmaGmmaWarpSpecializedFP8ILi11ENS5_IJNS4_1CILi2EEENSA_ILi4EEENSA_ILi1EEEEEENS1_32KernelTmaWarpSpecializedPingpongEEENS5_IJNSA_ILi64EEENSA_ILi256EEESH_EEENS_12float_e5m2_tENS5_IJlSD_lEEESK_SL_NS4_8TiledMMAINS4_8MMA_AtomIJNS4_4SM904GMMA31MMA_64x256x32_F32E5M2E5M2_SS_TNILNSP_7ScaleInE1ELSR_1EEEEEENS4_6LayoutINS5_IJSD_SD_SD_EEENS5_IJNSA_ILi0EEESW_SW_EEEEENS5_IJNS4_10UnderscoreESZ_SZ_EEEEENS4_23SM90_TMA_LOAD_MULTICASTENS4_14ComposedLayoutINS4_7SwizzleILi2ELi4ELi3EEENS4_18smem_ptr_flag_bitsILi8EEENSU_INS5_IJNSA_ILi8EEESH_EEENS5_IJSH_SD_EEEEEEEvNS4_8identityES12_S1C_vS1D_EENS_8epilogue10collective6detail29Sm90TmaWarpSpecializedAdapterINS1G_15DefaultEpilogueISK_SL_SL_NS1F_6thread17LinearCombinationISK_Li1EffLNS1K_9ScaleType4KindE0ELNS_15FloatRoundStyleE2ESK_EENS1_15EpilogueDefaultEEEEEvvEEEEvNT_6ParamsE,"a",@progbits
	.sectionflags	@""
	.align	4
.nv.constant0._ZN7cutlass13device_kernelINS_4gemm6kernel13GemmUniversalIN4cute5tupleIJiiiiEEENS1_10collective13CollectiveMmaINS1_37MainloopSm90TmaGmmaWarpSpecializedFP8ILi11ENS5_IJNS4_1CILi2EEENSA_ILi4EEENSA_ILi1EEEEEENS1_32KernelTmaWarpSpecializedPingpongEEENS5_IJNSA_ILi64EEENSA_ILi256EEESH_EEENS_12float_e5m2_tENS5_IJlSD_lEEESK_SL_NS4_8TiledMMAINS4_8MMA_AtomIJNS4_4SM904GMMA31MMA_64x256x32_F32E5M2E5M2_SS_TNILNSP_7ScaleInE1ELSR_1EEEEEENS4_6LayoutINS5_IJSD_SD_SD_EEENS5_IJNSA_ILi0EEESW_SW_EEEEENS5_IJNS4_10UnderscoreESZ_SZ_EEEEENS4_23SM90_TMA_LOAD_MULTICASTENS4_14ComposedLayoutINS4_7SwizzleILi2ELi4ELi3EEENS4_18smem_ptr_flag_bitsILi8EEENSU_INS5_IJNSA_ILi8EEESH_EEENS5_IJSH_SD_EEEEEEEvNS4_8identityES12_S1C_vS1D_EENS_8epilogue10collective6detail29Sm90TmaWarpSpecializedAdapterINS1G_15DefaultEpilogueISK_SL_SL_NS1F_6thread17LinearCombinationISK_Li1EffLNS1K_9ScaleType4KindE0ELNS_15FloatRoundStyleE2ESK_EENS1_15EpilogueDefaultEEEEEvvEEEEvNT_6ParamsE:
	.zero		1664


//--------------------- SYMBOLS --------------------------

	.type		.nv.reservedSmem.offset0,@object
	.size		.nv.reservedSmem.offset0,0x4
